	.target	sm_90a

	.elftype	@"ET_EXEC"


//--------------------- .note.nv.tkinfo           --------------------------
	.section	.note.nv.tkinfo,"",@"SHT_NOTE"
	.sectionflags	@"SHF_NOTE_NV_TKINFO"
	.tkinfo
        /*0018*/ 	.word	0x00000002
        /*0030*/ 	.string	""
        /*0030*/ 	.string	"ptxas"
        /*0030*/ 	.string	"Cuda compilation tools, release 13.0, V13.0.88"
        /*0030*/ 	.string	"Build cuda_13.0.r13.0/compiler.36424714_0"
        /*0030*/ 	.string	"-arch sm_90a -m 64 "



//--------------------- .note.nv.cuinfo           --------------------------
	.section	.note.nv.cuinfo,"",@"SHT_NOTE"
	.sectionflags	@"SHF_NOTE_NV_CUINFO"
        /*0018*/ 	.short	0x0002
        /*001a*/ 	.short	0x005a
        /*001c*/ 	.short	0x0082
	.zero		2


//--------------------- .nv.info                  --------------------------
	.section	.nv.info,"",@"SHT_CUDA_INFO"
	.align	4


	//----- nvinfo : EIATTR_REGCOUNT
	.align		4
        /*0000*/ 	.byte	0x04, 0x2f
        /*0002*/ 	.short	(.L_15 - .L_14)
	.align		4
.L_14:
        /*0004*/ 	.word	index@(_ZN7cutlass13device_kernelINS_4gemm6kernel13GemmUniversalIN4cute5tupleIJiiiiEEENS1_10collective13CollectiveMmaINS1_34MainloopSm90TmaGmmaWarpSpecializedILi4ENS5_IJNS4_1CILi2EEENSA_ILi1EEESC_EEENS1_35KernelTmaWarpSpecializedCooperativeEEENS5_IJNSA_ILi128EEENSA_ILi256EEENSA_ILi64EEEEEENS_6half_tENS5_IJlSC_lEEESK_SL_NS4_8TiledMMAINS4_8MMA_AtomIJNS4_4SM904GMMA26MMA_64x256x16_F32F16F16_SSILNSP_5MajorE0ELSR_0ELNSP_7ScaleInE1ELSS_1EEEEEENS4_6LayoutISD_NS5_IJSC_NSA_ILi0EEESW_EEEEENS5_IJNS4_10UnderscoreESZ_SZ_EEEEENS4_13SM90_TMA_LOADENS4_14ComposedLayoutINS4_7SwizzleILi3ELi4ELi3EEENS4_18smem_ptr_flag_bitsILi16EEENSV_INS5_IJNSA_ILi8EEESI_EEENS5_IJSI_SC_EEEEEEEvNS4_8identityENS4_23SM90_TMA_LOAD_MULTICASTES1C_vS1D_EENS_8epilogue10collective6detail29Sm90TmaWarpSpecializedAdapterINS1H_15DefaultEpilogueISK_SL_SL_NS1G_6thread17LinearCombinationISK_Li1EffLNS1L_9ScaleType4KindE0ELNS_15FloatRoundStyleE2ESK_EENS1_15EpilogueDefaultEEEEEvvEEEEvNT_6ParamsE)
        /*0008*/ 	.word	0x000000a8


	//----- nvinfo : EIATTR_FRAME_SIZE
	.align		4
.L_15:
        /*000c*/ 	.byte	0x04, 0x11
        /*000e*/ 	.short	(.L_17 - .L_16)
	.align		4
.L_16:
        /*0010*/ 	.word	index@(_ZN7cutlass13device_kernelINS_4gemm6kernel13GemmUniversalIN4cute5tupleIJiiiiEEENS1_10collective13CollectiveMmaINS1_34MainloopSm90TmaGmmaWarpSpecializedILi4ENS5_IJNS4_1CILi2EEENSA_ILi1EEESC_EEENS1_35KernelTmaWarpSpecializedCooperativeEEENS5_IJNSA_ILi128EEENSA_ILi256EEENSA_ILi64EEEEEENS_6half_tENS5_IJlSC_lEEESK_SL_NS4_8TiledMMAINS4_8MMA_AtomIJNS4_4SM904GMMA26MMA_64x256x16_F32F16F16_SSILNSP_5MajorE0ELSR_0ELNSP_7ScaleInE1ELSS_1EEEEEENS4_6LayoutISD_NS5_IJSC_NSA_ILi0EEESW_EEEEENS5_IJNS4_10UnderscoreESZ_SZ_EEEEENS4_13SM90_TMA_LOADENS4_14ComposedLayoutINS4_7SwizzleILi3ELi4ELi3EEENS4_18smem_ptr_flag_bitsILi16EEENSV_INS5_IJNSA_ILi8EEESI_EEENS5_IJSI_SC_EEEEEEEvNS4_8identityENS4_23SM90_TMA_LOAD_MULTICASTES1C_vS1D_EENS_8epilogue10collective6detail29Sm90TmaWarpSpecializedAdapterINS1H_15DefaultEpilogueISK_SL_SL_NS1G_6thread17LinearCombinationISK_Li1EffLNS1L_9ScaleType4KindE0ELNS_15FloatRoundStyleE2ESK_EENS1_15EpilogueDefaultEEEEEvvEEEEvNT_6ParamsE)
        /*0014*/ 	.word	0x00000000


	//----- nvinfo : EIATTR_MIN_STACK_SIZE
	.align		4
.L_17:
        /*0018*/ 	.byte	0x04, 0x12
        /*001a*/ 	.short	(.L_19 - .L_18)
	.align		4
.L_18:
        /*001c*/ 	.word	index@(_ZN7cutlass13device_kernelINS_4gemm6kernel13GemmUniversalIN4cute5tupleIJiiiiEEENS1_10collective13CollectiveMmaINS1_34MainloopSm90TmaGmmaWarpSpecializedILi4ENS5_IJNS4_1CILi2EEENSA_ILi1EEESC_EEENS1_35KernelTmaWarpSpecializedCooperativeEEENS5_IJNSA_ILi128EEENSA_ILi256EEENSA_ILi64EEEEEENS_6half_tENS5_IJlSC_lEEESK_SL_NS4_8TiledMMAINS4_8MMA_AtomIJNS4_4SM904GMMA26MMA_64x256x16_F32F16F16_SSILNSP_5MajorE0ELSR_0ELNSP_7ScaleInE1ELSS_1EEEEEENS4_6LayoutISD_NS5_IJSC_NSA_ILi0EEESW_EEEEENS5_IJNS4_10UnderscoreESZ_SZ_EEEEENS4_13SM90_TMA_LOADENS4_14ComposedLayoutINS4_7SwizzleILi3ELi4ELi3EEENS4_18smem_ptr_flag_bitsILi16EEENSV_INS5_IJNSA_ILi8EEESI_EEENS5_IJSI_SC_EEEEEEEvNS4_8identityENS4_23SM90_TMA_LOAD_MULTICASTES1C_vS1D_EENS_8epilogue10collective6detail29Sm90TmaWarpSpecializedAdapterINS1H_15DefaultEpilogueISK_SL_SL_NS1G_6thread17LinearCombinationISK_Li1EffLNS1L_9ScaleType4KindE0ELNS_15FloatRoundStyleE2ESK_EENS1_15EpilogueDefaultEEEEEvvEEEEvNT_6ParamsE)
        /*0020*/ 	.word	0x00000000
.L_19:


//--------------------- .nv.compat                --------------------------
	.section	.nv.compat,"",@"SHT_CUDA_COMPAT_INFO"
	.align	4
        /*0000*/ 	.byte	0x02, 0x09, 0x01, 0x00, 0x02, 0x02, 0x04, 0x00, 0x02, 0x05, 0x05, 0x00, 0x03, 0x07, 0x01, 0x01
        /*0010*/ 	.byte	0x02, 0x03, 0x01, 0x00, 0x02, 0x06, 0x01, 0x00, 0x04, 0x0b, 0x08, 0x00, 0x00, 0x00, 0x00, 0x00
        /*0020*/ 	.byte	0x00, 0x00, 0x00, 0x00


//--------------------- .nv.info._ZN7cutlass13device_kernelINS_4gemm6kernel13GemmUniversalIN4cute5tupleIJiiiiEEENS1_10collective13CollectiveMmaINS1_34MainloopSm90TmaGmmaWarpSpecializedILi4ENS5_IJNS4_1CILi2EEENSA_ILi1EEESC_EEENS1_35KernelTmaWarpSpecializedCooperativeEEENS5_IJNSA_ILi128EEENSA_ILi256EEENSA_ILi64EEEEEENS_6half_tENS5_IJlSC_lEEESK_SL_NS4_8TiledMMAINS4_8MMA_AtomIJNS4_4SM904GMMA26MMA_64x256x16_F32F16F16_SSILNSP_5MajorE0ELSR_0ELNSP_7ScaleInE1ELSS_1EEEEEENS4_6LayoutISD_NS5_IJSC_NSA_ILi0EEESW_EEEEENS5_IJNS4_10UnderscoreESZ_SZ_EEEEENS4_13SM90_TMA_LOADENS4_14ComposedLayoutINS4_7SwizzleILi3ELi4ELi3EEENS4_18smem_ptr_flag_bitsILi16EEENSV_INS5_IJNSA_ILi8EEESI_EEENS5_IJSI_SC_EEEEEEEvNS4_8identityENS4_23SM90_TMA_LOAD_MULTICASTES1C_vS1D_EENS_8epilogue10collective6detail29Sm90TmaWarpSpecializedAdapterINS1H_15DefaultEpilogueISK_SL_SL_NS1G_6thread17LinearCombinationISK_Li1EffLNS1L_9ScaleType4KindE0ELNS_15FloatRoundStyleE2ESK_EENS1_15EpilogueDefaultEEEEEvvEEEEvNT_6ParamsE --------------------------
	.section	.nv.info._ZN7cutlass13device_kernelINS_4gemm6kernel13GemmUniversalIN4cute5tupleIJiiiiEEENS1_10collective13CollectiveMmaINS1_34MainloopSm90TmaGmmaWarpSpecializedILi4ENS5_IJNS4_1CILi2EEENSA_ILi1EEESC_EEENS1_35KernelTmaWarpSpecializedCooperativeEEENS5_IJNSA_ILi128EEENSA_ILi256EEENSA_ILi64EEEEEENS_6half_tENS5_IJlSC_lEEESK_SL_NS4_8TiledMMAINS4_8MMA_AtomIJNS4_4SM904GMMA26MMA_64x256x16_F32F16F16_SSILNSP_5MajorE0ELSR_0ELNSP_7ScaleInE1ELSS_1EEEEEENS4_6LayoutISD_NS5_IJSC_NSA_ILi0EEESW_EEEEENS5_IJNS4_10UnderscoreESZ_SZ_EEEEENS4_13SM90_TMA_LOADENS4_14ComposedLayoutINS4_7SwizzleILi3ELi4ELi3EEENS4_18smem_ptr_flag_bitsILi16EEENSV_INS5_IJNSA_ILi8EEESI_EEENS5_IJSI_SC_EEEEEEEvNS4_8identityENS4_23SM90_TMA_LOAD_MULTICASTES1C_vS1D_EENS_8epilogue10collective6detail29Sm90TmaWarpSpecializedAdapterINS1H_15DefaultEpilogueISK_SL_SL_NS1G_6thread17LinearCombinationISK_Li1EffLNS1L_9ScaleType4KindE0ELNS_15FloatRoundStyleE2ESK_EENS1_15EpilogueDefaultEEEEEvvEEEEvNT_6ParamsE,"",@"SHT_CUDA_INFO"
	.sectionflags	@""
	.align	4


	//----- nvinfo : EIATTR_CUDA_API_VERSION
	.align		4
        /*0000*/ 	.byte	0x04, 0x37
        /*0002*/ 	.short	(.L_21 - .L_20)
.L_20:
        /*0004*/ 	.word	0x00000082


	//----- nvinfo : EIATTR_KPARAM_INFO
	.align		4
.L_21:
        /*0008*/ 	.byte	0x04, 0x17
        /*000a*/ 	.short	(.L_23 - .L_22)
.L_22:
        /*000c*/ 	.word	0x00000000
        /*0010*/ 	.short	0x0000
        /*0012*/ 	.short	0x0070
        /*0014*/ 	.byte	0x00, 0xf0, 0x01, 0x10


	//----- nvinfo : EIATTR_SPARSE_MMA_MASK
	.align		4
.L_23:
        /*0018*/ 	.byte	0x03, 0x50
        /*001a*/ 	.short	0x0000


	//----- nvinfo : EIATTR_MAXREG_COUNT
	.align		4
        /*001c*/ 	.byte	0x03, 0x1b
        /*001e*/ 	.short	0x00a8


	//----- nvinfo : EIATTR_NUM_BARRIERS
	.align		4
        /*0020*/ 	.byte	0x02, 0x4c
        /*0022*/ 	.byte	0x01
	.zero		1


	//----- nvinfo : EIATTR_EXTERNS
	.align		4
        /*0024*/ 	.byte	0x04, 0x0f
        /*0026*/ 	.short	(.L_25 - .L_24)


	//   ....[0]....
	.align		4
.L_24:
        /*0028*/ 	.word	index@(__assertfail)


	//----- nvinfo : EIATTR_MERCURY_ISA_VERSION
	.align		4
.L_25:
        /*002c*/ 	.byte	0x03, 0x5f
        /*002e*/ 	.short	0x0101


	//----- nvinfo : EIATTR_INT_WARP_WIDE_INSTR_OFFSETS
	.align		4
        /*0030*/ 	.byte	0x04, 0x31
        /*0032*/ 	.short	(.L_27 - .L_26)


	//   ....[0]....
.L_26:
        /*0034*/ 	.word	0x00000480


	//   ....[1]....
        /*0038*/ 	.word	0x000004b0


	//   ....[2]....
        /*003c*/ 	.word	0x00000670


	//   ....[3]....
        /*0040*/ 	.word	0x00001d30


	//----- nvinfo : EIATTR_COOP_GROUP_MASK_REGIDS
	.align		4
.L_27:
        /*0044*/ 	.byte	0x04, 0x29
        /*0046*/ 	.short	(.L_29 - .L_28)


	//   ....[0]....
.L_28:
        /*0048*/ 	.word	0xffffffff


	//   ....[1]....
        /*004c*/ 	.word	0xffffffff


	//   ....[2]....
        /*0050*/ 	.word	0xffffffff


	//   ....[3]....
        /*0054*/ 	.word	0xffffffff


	//   ....[4]....
        /*0058*/ 	.word	0xffffffff


	//   ....[5]....
        /*005c*/ 	.word	0xffffffff


	//----- nvinfo : EIATTR_COOP_GROUP_INSTR_OFFSETS
	.align		4
.L_29:
        /*0060*/ 	.byte	0x04, 0x28
        /*0062*/ 	.short	(.L_31 - .L_30)


	//   ....[0]....
.L_30:
        /*0064*/ 	.word	0x00000060


	//   ....[1]....
        /*0068*/ 	.word	0x00000070


	//   ....[2]....
        /*006c*/ 	.word	0x00000130


	//   ....[3]....
        /*0070*/ 	.word	0x000002d0


	//   ....[4]....
        /*0074*/ 	.word	0x000007f0


	//   ....[5]....
        /*0078*/ 	.word	0x00001240


	//----- nvinfo : EIATTR_REG_RECONFIG
	.align		4
.L_31:
        /*007c*/ 	.byte	0x01, 0x54
	.zero		2


	//----- nvinfo : EIATTR_SYSCALL_OFFSETS
	.align		4
        /*0080*/ 	.byte	0x04, 0x46
        /*0082*/ 	.short	(.L_33 - .L_32)


	//   ....[0]....
.L_32:
        /*0084*/ 	.word	0x00001400


	//----- nvinfo : EIATTR_MBARRIER_INSTR_OFFSETS
	.align		4
.L_33:
        /*0088*/ 	.byte	0x04, 0x39
        /*008a*/ 	.short	(.L_35 - .L_34)


	//   ....[0]....
.L_34:
        /*008c*/ 	.word	0x00000230
        /*0090*/ 	.word	0x000000ff
        /*0094*/ 	.word	0x00000000
        /*0098*/ 	.short	0x0100
        /*009a*/ 	.byte	0x08
	.zero		1


	//   ....[1]....
        /*009c*/ 	.word	0x00000240
        /*00a0*/ 	.word	0x000000ff
        /*00a4*/ 	.word	0x00000020
        /*00a8*/ 	.short	0x0100
        /*00aa*/ 	.byte	0x08
	.zero		1


	//   ....[2]....
        /*00ac*/ 	.word	0x00000250
        /*00b0*/ 	.word	0x000000ff
        /*00b4*/ 	.word	0x00000008
        /*00b8*/ 	.short	0x0100
        /*00ba*/ 	.byte	0x08
	.zero		1


	//   ....[3]....
        /*00bc*/ 	.word	0x00000260
        /*00c0*/ 	.word	0x000000ff
        /*00c4*/ 	.word	0x00000028
        /*00c8*/ 	.short	0x0100
        /*00ca*/ 	.byte	0x08
	.zero		1


	//   ....[4]....
        /*00cc*/ 	.word	0x00000270
        /*00d0*/ 	.word	0x000000ff
        /*00d4*/ 	.word	0x00000010
        /*00d8*/ 	.short	0x0100
        /*00da*/ 	.byte	0x08
	.zero		1


	//   ....[5]....
        /*00dc*/ 	.word	0x00000280
        /*00e0*/ 	.word	0x000000ff
        /*00e4*/ 	.word	0x00000030
        /*00e8*/ 	.short	0x0100
        /*00ea*/ 	.byte	0x08
	.zero		1


	//   ....[6]....
        /*00ec*/ 	.word	0x00000290
        /*00f0*/ 	.word	0x000000ff
        /*00f4*/ 	.word	0x00000018
        /*00f8*/ 	.short	0x0100
        /*00fa*/ 	.byte	0x08
	.zero		1


	//   ....[7]....
        /*00fc*/ 	.word	0x000002a0
        /*0100*/ 	.word	0x000000ff
        /*0104*/ 	.word	0x00000038
        /*0108*/ 	.short	0x0100
        /*010a*/ 	.byte	0x08
	.zero		1


	//   ....[8]....
        /*010c*/ 	.word	0x000006f0
        /*0110*/ 	.word	0x000000ff
        /*0114*/ 	.word	0x00000050
        /*0118*/ 	.short	0x0100
        /*011a*/ 	.byte	0x06
	.zero		1


	//   ....[9]....
        /*011c*/ 	.word	0x00000780
        /*0120*/ 	.word	0x000000ff
        /*0124*/ 	.word	0x00000058
        /*0128*/ 	.short	0x0100
        /*012a*/ 	.byte	0x06
	.zero		1


	//   ....[10]....
        /*012c*/ 	.word	0x000014c0
        /*0130*/ 	.word	0x00000003
        /*0134*/ 	.word	0x00000000
        /*0138*/ 	.short	0x010a
        /*013a*/ 	.byte	0x3f
	.zero		1


	//   ....[11]....
        /*013c*/ 	.word	0x00001500
        /*0140*/ 	.word	0x00000003
        /*0144*/ 	.word	0x00000000
        /*0148*/ 	.short	0x010a
        /*014a*/ 	.byte	0x3f
	.zero		1


	//   ....[12]....
        /*014c*/ 	.word	0x00001900
        /*0150*/ 	.word	0x00000005
        /*0154*/ 	.word	0x00000000
        /*0158*/ 	.short	0x010a
        /*015a*/ 	.byte	0x3f
	.zero		1


	//   ....[13]....
        /*015c*/ 	.word	0x00001940
        /*0160*/ 	.word	0x00000005
        /*0164*/ 	.word	0x00000000
        /*0168*/ 	.short	0x010a
        /*016a*/ 	.byte	0x3f
	.zero		1


	//   ....[14]....
        /*016c*/ 	.word	0x00001bd0
        /*0170*/ 	.word	0x00000005
        /*0174*/ 	.word	0x00000000
        /*0178*/ 	.short	0x0101
        /*017a*/ 	.byte	0x3f
	.zero		1


	//   ....[15]....
        /*017c*/ 	.word	0x00001db0
        /*0180*/ 	.word	0x00000003
        /*0184*/ 	.word	0x00000000
        /*0188*/ 	.short	0x0101
        /*018a*/ 	.byte	0x3f
	.zero		1


	//   ....[16]....
        /*018c*/ 	.word	0x0000aba0
        /*0190*/ 	.word	0x00000017
        /*0194*/ 	.word	0x00000020
        /*0198*/ 	.short	0x010a
        /*019a*/ 	.byte	0x3f
	.zero		1


	//   ....[17]....
        /*019c*/ 	.word	0x0000af60
        /*01a0*/ 	.word	0x00000005
        /*01a4*/ 	.word	0x00000058
        /*01a8*/ 	.short	0x0101
        /*01aa*/ 	.byte	0x3f
	.zero		1


	//   ....[18]....
        /*01ac*/ 	.word	0x0000b680
        /*01b0*/ 	.word	0x00000007
        /*01b4*/ 	.word	0x00000000
        /*01b8*/ 	.short	0x010a
        /*01ba*/ 	.byte	0x3f
	.zero		1


	//   ....[19]....
        /*01bc*/ 	.word	0x0000b700
        /*01c0*/ 	.word	0x00000008
        /*01c4*/ 	.word	0x00000000
        /*01c8*/ 	.short	0x010a
        /*01ca*/ 	.byte	0x3f
	.zero		1


	//   ....[20]....
        /*01cc*/ 	.word	0x0000b790
        /*01d0*/ 	.word	0x0000000b
        /*01d4*/ 	.word	0x00000000
        /*01d8*/ 	.short	0x010a
        /*01da*/ 	.byte	0x3f
	.zero		1


	//   ....[21]....
        /*01dc*/ 	.word	0x0000b820
        /*01e0*/ 	.word	0x00000003
        /*01e4*/ 	.word	0x00000000
        /*01e8*/ 	.short	0x010a
        /*01ea*/ 	.byte	0x3f
	.zero		1


	//   ....[22]....
        /*01ec*/ 	.word	0x0000b880
        /*01f0*/ 	.word	0x00000003
        /*01f4*/ 	.word	0x00000000
        /*01f8*/ 	.short	0x010a
        /*01fa*/ 	.byte	0x3f
	.zero		1


	//   ....[23]....
        /*01fc*/ 	.word	0x0000b8d0
        /*0200*/ 	.word	0x00000005
        /*0204*/ 	.word	0x00000000
        /*0208*/ 	.short	0x010a
        /*020a*/ 	.byte	0x3f
	.zero		1


	//   ....[24]....
        /*020c*/ 	.word	0x0000b9a0
        /*0210*/ 	.word	0x00000017
        /*0214*/ 	.word	0x00000020
        /*0218*/ 	.short	0x010a
        /*021a*/ 	.byte	0x3f
	.zero		1


	//   ....[25]....
        /*021c*/ 	.word	0x0000ba70
        /*0220*/ 	.word	0x00000007
        /*0224*/ 	.word	0x00000000
        /*0228*/ 	.short	0x010a
        /*022a*/ 	.byte	0x3f
	.zero		1


	//   ....[26]....
        /*022c*/ 	.word	0x0000bac0
        /*0230*/ 	.word	0x00000008
        /*0234*/ 	.word	0x00000000
        /*0238*/ 	.short	0x010a
        /*023a*/ 	.byte	0x3f
	.zero		1


	//   ....[27]....
        /*023c*/ 	.word	0x0000bb10
        /*0240*/ 	.word	0x0000000b
        /*0244*/ 	.word	0x00000000
        /*0248*/ 	.short	0x010a
        /*024a*/ 	.byte	0x3f
	.zero		1


	//----- nvinfo : EIATTR_NUM_MBARRIERS
	.align		4
.L_35:
        /*024c*/ 	.byte	0x03, 0x38
        /*024e*/ 	.short	0x000a


	//----- nvinfo : EIATTR_EXIT_INSTR_OFFSETS
	.align		4
        /*0250*/ 	.byte	0x04, 0x1c
        /*0252*/ 	.short	(.L_37 - .L_36)


	//   ....[0]....
.L_36:
        /*0254*/ 	.word	0x00000950


	//   ....[1]....
        /*0258*/ 	.word	0x00001170


	//   ....[2]....
        /*025c*/ 	.word	0x0000a2c0


	//   ....[3]....
        /*0260*/ 	.word	0x0000a820


	//   ....[4]....
        /*0264*/ 	.word	0x0000b870


	//----- nvinfo : EIATTR_MAX_THREADS
	.align		4
.L_37:
        /*0268*/ 	.byte	0x04, 0x05
        /*026a*/ 	.short	(.L_39 - .L_38)
.L_38:
        /*026c*/ 	.word	0x00000180
        /*0270*/ 	.word	0x00000001
        /*0274*/ 	.word	0x00000001


	//----- nvinfo : EIATTR_CRS_STACK_SIZE
	.align		4
.L_39:
        /*0278*/ 	.byte	0x04, 0x1e
        /*027a*/ 	.short	(.L_41 - .L_40)
.L_40:
        /*027c*/ 	.word	0x00000000


	//----- nvinfo : EIATTR_CBANK_PARAM_SIZE
	.align		4
.L_41:
        /*0280*/ 	.byte	0x03, 0x19
        /*0282*/ 	.short	0x0470


	//----- nvinfo : EIATTR_PARAM_CBANK
	.align		4
        /*0284*/ 	.byte	0x04, 0x0a
        /*0286*/ 	.short	(.L_43 - .L_42)
	.align		4
.L_42:
        /*0288*/ 	.word	index@(.nv.constant0._ZN7cutlass13device_kernelINS_4gemm6kernel13GemmUniversalIN4cute5tupleIJiiiiEEENS1_10collective13CollectiveMmaINS1_34MainloopSm90TmaGmmaWarpSpecializedILi4ENS5_IJNS4_1CILi2EEENSA_ILi1EEESC_EEENS1_35KernelTmaWarpSpecializedCooperativeEEENS5_IJNSA_ILi128EEENSA_ILi256EEENSA_ILi64EEEEEENS_6half_tENS5_IJlSC_lEEESK_SL_NS4_8TiledMMAINS4_8MMA_AtomIJNS4_4SM904GMMA26MMA_64x256x16_F32F16F16_SSILNSP_5MajorE0ELSR_0ELNSP_7ScaleInE1ELSS_1EEEEEENS4_6LayoutISD_NS5_IJSC_NSA_ILi0EEESW_EEEEENS5_IJNS4_10UnderscoreESZ_SZ_EEEEENS4_13SM90_TMA_LOADENS4_14ComposedLayoutINS4_7SwizzleILi3ELi4ELi3EEENS4_18smem_ptr_flag_bitsILi16EEENSV_INS5_IJNSA_ILi8EEESI_EEENS5_IJSI_SC_EEEEEEEvNS4_8identityENS4_23SM90_TMA_LOAD_MULTICASTES1C_vS1D_EENS_8epilogue10collective6detail29Sm90TmaWarpSpecializedAdapterINS1H_15DefaultEpilogueISK_SL_SL_NS1G_6thread17LinearCombinationISK_Li1EffLNS1L_9ScaleType4KindE0ELNS_15FloatRoundStyleE2ESK_EENS1_15EpilogueDefaultEEEEEvvEEEEvNT_6ParamsE)
        /*028c*/ 	.short	0x0210
        /*028e*/ 	.short	0x0470


	//----- nvinfo : EIATTR_SW_WAR
	.align		4
.L_43:
        /*0290*/ 	.byte	0x04, 0x36
        /*0292*/ 	.short	(.L_45 - .L_44)
.L_44:
        /*0294*/ 	.word	0x00000008
.L_45:


//--------------------- .nv.callgraph             --------------------------
	.section	.nv.callgraph,"",@"SHT_CUDA_CALLGRAPH"
	.align	4
	.sectionentsize	8
	.align		4
        /*0000*/ 	.word	0x00000000
	.align		4
        /*0004*/ 	.word	0xffffffff
	.align		4
        /*0008*/ 	.word	index@(_ZN7cutlass13device_kernelINS_4gemm6kernel13GemmUniversalIN4cute5tupleIJiiiiEEENS1_10collective13CollectiveMmaINS1_34MainloopSm90TmaGmmaWarpSpecializedILi4ENS5_IJNS4_1CILi2EEENSA_ILi1EEESC_EEENS1_35KernelTmaWarpSpecializedCooperativeEEENS5_IJNSA_ILi128EEENSA_ILi256EEENSA_ILi64EEEEEENS_6half_tENS5_IJlSC_lEEESK_SL_NS4_8TiledMMAINS4_8MMA_AtomIJNS4_4SM904GMMA26MMA_64x256x16_F32F16F16_SSILNSP_5MajorE0ELSR_0ELNSP_7ScaleInE1ELSS_1EEEEEENS4_6LayoutISD_NS5_IJSC_NSA_ILi0EEESW_EEEEENS5_IJNS4_10UnderscoreESZ_SZ_EEEEENS4_13SM90_TMA_LOADENS4_14ComposedLayoutINS4_7SwizzleILi3ELi4ELi3EEENS4_18smem_ptr_flag_bitsILi16EEENSV_INS5_IJNSA_ILi8EEESI_EEENS5_IJSI_SC_EEEEEEEvNS4_8identityENS4_23SM90_TMA_LOAD_MULTICASTES1C_vS1D_EENS_8epilogue10collective6detail29Sm90TmaWarpSpecializedAdapterINS1H_15DefaultEpilogueISK_SL_SL_NS1G_6thread17LinearCombinationISK_Li1EffLNS1L_9ScaleType4KindE0ELNS_15FloatRoundStyleE2ESK_EENS1_15EpilogueDefaultEEEEEvvEEEEvNT_6ParamsE)
	.align		4
        /*000c*/ 	.word	index@(__assertfail)
	.align		4
        /*0010*/ 	.word	0x00000000
	.align		4
        /*0014*/ 	.word	0xfffffffe
	.align		4
        /*0018*/ 	.word	0x00000000
	.align		4
        /*001c*/ 	.word	0xfffffffd
	.align		4
        /*0020*/ 	.word	0x00000000
	.align		4
        /*0024*/ 	.word	0xfffffffc


//--------------------- .nv.constant4             --------------------------
	.section	.nv.constant4,"a",@progbits
	.align	8
	.align		8
.nv.constant4:
        /*0000*/ 	.dword	__assertfail
	.align		8
        /*0008*/ 	.dword	__unnamed_1
	.align		8
        /*0010*/ 	.dword	_ZN40_INTERNAL_cd8e9a21_4_k_cu_dfbdabb8_259344cuda3std3__45__cpo5beginE
	.align		8
        /*0018*/ 	.dword	_ZN40_INTERNAL_cd8e9a21_4_k_cu_dfbdabb8_259344cuda3std3__45__cpo3endE
	.align		8
        /*0020*/ 	.dword	_ZN40_INTERNAL_cd8e9a21_4_k_cu_dfbdabb8_259344cuda3std3__45__cpo6cbeginE
	.align		8
        /*0028*/ 	.dword	_ZN40_INTERNAL_cd8e9a21_4_k_cu_dfbdabb8_259344cuda3std3__45__cpo4cendE
	.align		8
        /*0030*/ 	.dword	_ZN40_INTERNAL_cd8e9a21_4_k_cu_dfbdabb8_259344cuda3std3__442_GLOBAL__N__cd8e9a21_4_k_cu_dfbdabb8_259346ignoreE
	.align		8
        /*0038*/ 	.dword	_ZN40_INTERNAL_cd8e9a21_4_k_cu_dfbdabb8_259344cuda3std3__419piecewise_constructE
	.align		8
        /*0040*/ 	.dword	_ZN40_INTERNAL_cd8e9a21_4_k_cu_dfbdabb8_259344cuda3std3__48in_placeE
	.align		8
        /*0048*/ 	.dword	_ZN40_INTERNAL_cd8e9a21_4_k_cu_dfbdabb8_259344cuda3std6ranges3__45__cpo4swapE
	.align		8
        /*0050*/ 	.dword	_ZN40_INTERNAL_cd8e9a21_4_k_cu_dfbdabb8_259344cuda3std6ranges3__45__cpo9iter_moveE
	.align		8
        /*0058*/ 	.dword	_ZN40_INTERNAL_cd8e9a21_4_k_cu_dfbdabb8_259344cute7productE
	.align		8
        /*0060*/ 	.dword	_ZN40_INTERNAL_cd8e9a21_4_k_cu_dfbdabb8_259344cute1_E
	.align		8
        /*0068*/ 	.dword	$str$22
	.align		8
        /*0070*/ 	.dword	$str$23


//--------------------- .text._ZN7cutlass13device_kernelINS_4gemm6kernel13GemmUniversalIN4cute5tupleIJiiiiEEENS1_10collective13CollectiveMmaINS1_34MainloopSm90TmaGmmaWarpSpecializedILi4ENS5_IJNS4_1CILi2EEENSA_ILi1EEESC_EEENS1_35KernelTmaWarpSpecializedCooperativeEEENS5_IJNSA_ILi128EEENSA_ILi256EEENSA_ILi64EEEEEENS_6half_tENS5_IJlSC_lEEESK_SL_NS4_8TiledMMAINS4_8MMA_AtomIJNS4_4SM904GMMA26MMA_64x256x16_F32F16F16_SSILNSP_5MajorE0ELSR_0ELNSP_7ScaleInE1ELSS_1EEEEEENS4_6LayoutISD_NS5_IJSC_NSA_ILi0EEESW_EEEEENS5_IJNS4_10UnderscoreESZ_SZ_EEEEENS4_13SM90_TMA_LOADENS4_14ComposedLayoutINS4_7SwizzleILi3ELi4ELi3EEENS4_18smem_ptr_flag_bitsILi16EEENSV_INS5_IJNSA_ILi8EEESI_EEENS5_IJSI_SC_EEEEEEEvNS4_8identityENS4_23SM90_TMA_LOAD_MULTICASTES1C_vS1D_EENS_8epilogue10collective6detail29Sm90TmaWarpSpecializedAdapterINS1H_15DefaultEpilogueISK_SL_SL_NS1G_6thread17LinearCombinationISK_Li1EffLNS1L_9ScaleType4KindE0ELNS_15FloatRoundStyleE2ESK_EENS1_15EpilogueDefaultEEEEEvvEEEEvNT_6ParamsE --------------------------
	.section	.text._ZN7cutlass13device_kernelINS_4gemm6kernel13GemmUniversalIN4cute5tupleIJiiiiEEENS1_10collective13CollectiveMmaINS1_34MainloopSm90TmaGmmaWarpSpecializedILi4ENS5_IJNS4_1CILi2EEENSA_ILi1EEESC_EEENS1_35KernelTmaWarpSpecializedCooperativeEEENS5_IJNSA_ILi128EEENSA_ILi256EEENSA_ILi64EEEEEENS_6half_tENS5_IJlSC_lEEESK_SL_NS4_8TiledMMAINS4_8MMA_AtomIJNS4_4SM904GMMA26MMA_64x256x16_F32F16F16_SSILNSP_5MajorE0ELSR_0ELNSP_7ScaleInE1ELSS_1EEEEEENS4_6LayoutISD_NS5_IJSC_NSA_ILi0EEESW_EEEEENS5_IJNS4_10UnderscoreESZ_SZ_EEEEENS4_13SM90_TMA_LOADENS4_14ComposedLayoutINS4_7SwizzleILi3ELi4ELi3EEENS4_18smem_ptr_flag_bitsILi16EEENSV_INS5_IJNSA_ILi8EEESI_EEENS5_IJSI_SC_EEEEEEEvNS4_8identityENS4_23SM90_TMA_LOAD_MULTICASTES1C_vS1D_EENS_8epilogue10collective6detail29Sm90TmaWarpSpecializedAdapterINS1H_15DefaultEpilogueISK_SL_SL_NS1G_6thread17LinearCombinationISK_Li1EffLNS1L_9ScaleType4KindE0ELNS_15FloatRoundStyleE2ESK_EENS1_15EpilogueDefaultEEEEEvvEEEEvNT_6ParamsE,"ax",@progbits
	.align	128
.text._ZN7cutlass13device_kernelINS_4gemm6kernel13GemmUniversalIN4cute5tupleIJiiiiEEENS1_10collective13CollectiveMmaINS1_34MainloopSm90TmaGmmaWarpSpecializedILi4ENS5_IJNS4_1CILi2EEENSA_ILi1EEESC_EEENS1_35KernelTmaWarpSpecializedCooperativeEEENS5_IJNSA_ILi128EEENSA_ILi256EEENSA_ILi64EEEEEENS_6half_tENS5_IJlSC_lEEESK_SL_NS4_8TiledMMAINS4_8MMA_AtomIJNS4_4SM904GMMA26MMA_64x256x16_F32F16F16_SSILNSP_5MajorE0ELSR_0ELNSP_7ScaleInE1ELSS_1EEEEEENS4_6LayoutISD_NS5_IJSC_NSA_ILi0EEESW_EEEEENS5_IJNS4_10UnderscoreESZ_SZ_EEEEENS4_13SM90_TMA_LOADENS4_14ComposedLayoutINS4_7SwizzleILi3ELi4ELi3EEENS4_18smem_ptr_flag_bitsILi16EEENSV_INS5_IJNSA_ILi8EEESI_EEENS5_IJSI_SC_EEEEEEEvNS4_8identityENS4_23SM90_TMA_LOAD_MULTICASTES1C_vS1D_EENS_8epilogue10collective6detail29Sm90TmaWarpSpecializedAdapterINS1H_15DefaultEpilogueISK_SL_SL_NS1G_6thread17LinearCombinationISK_Li1EffLNS1L_9ScaleType4KindE0ELNS_15FloatRoundStyleE2ESK_EENS1_15EpilogueDefaultEEEEEvvEEEEvNT_6ParamsE:
        .type           _ZN7cutlass13device_kernelINS_4gemm6kernel13GemmUniversalIN4cute5tupleIJiiiiEEENS1_10collective13CollectiveMmaINS1_34MainloopSm90TmaGmmaWarpSpecializedILi4ENS5_IJNS4_1CILi2EEENSA_ILi1EEESC_EEENS1_35KernelTmaWarpSpecializedCooperativeEEENS5_IJNSA_ILi128EEENSA_ILi256EEENSA_ILi64EEEEEENS_6half_tENS5_IJlSC_lEEESK_SL_NS4_8TiledMMAINS4_8MMA_AtomIJNS4_4SM904GMMA26MMA_64x256x16_F32F16F16_SSILNSP_5MajorE0ELSR_0ELNSP_7ScaleInE1ELSS_1EEEEEENS4_6LayoutISD_NS5_IJSC_NSA_ILi0EEESW_EEEEENS5_IJNS4_10UnderscoreESZ_SZ_EEEEENS4_13SM90_TMA_LOADENS4_14ComposedLayoutINS4_7SwizzleILi3ELi4ELi3EEENS4_18smem_ptr_flag_bitsILi16EEENSV_INS5_IJNSA_ILi8EEESI_EEENS5_IJSI_SC_EEEEEEEvNS4_8identityENS4_23SM90_TMA_LOAD_MULTICASTES1C_vS1D_EENS_8epilogue10collective6detail29Sm90TmaWarpSpecializedAdapterINS1H_15DefaultEpilogueISK_SL_SL_NS1G_6thread17LinearCombinationISK_Li1EffLNS1L_9ScaleType4KindE0ELNS_15FloatRoundStyleE2ESK_EENS1_15EpilogueDefaultEEEEEvvEEEEvNT_6ParamsE,@function
        .size           _ZN7cutlass13device_kernelINS_4gemm6kernel13GemmUniversalIN4cute5tupleIJiiiiEEENS1_10collective13CollectiveMmaINS1_34MainloopSm90TmaGmmaWarpSpecializedILi4ENS5_IJNS4_1CILi2EEENSA_ILi1EEESC_EEENS1_35KernelTmaWarpSpecializedCooperativeEEENS5_IJNSA_ILi128EEENSA_ILi256EEENSA_ILi64EEEEEENS_6half_tENS5_IJlSC_lEEESK_SL_NS4_8TiledMMAINS4_8MMA_AtomIJNS4_4SM904GMMA26MMA_64x256x16_F32F16F16_SSILNSP_5MajorE0ELSR_0ELNSP_7ScaleInE1ELSS_1EEEEEENS4_6LayoutISD_NS5_IJSC_NSA_ILi0EEESW_EEEEENS5_IJNS4_10UnderscoreESZ_SZ_EEEEENS4_13SM90_TMA_LOADENS4_14ComposedLayoutINS4_7SwizzleILi3ELi4ELi3EEENS4_18smem_ptr_flag_bitsILi16EEENSV_INS5_IJNSA_ILi8EEESI_EEENS5_IJSI_SC_EEEEEEEvNS4_8identityENS4_23SM90_TMA_LOAD_MULTICASTES1C_vS1D_EENS_8epilogue10collective6detail29Sm90TmaWarpSpecializedAdapterINS1H_15DefaultEpilogueISK_SL_SL_NS1G_6thread17LinearCombinationISK_Li1EffLNS1L_9ScaleType4KindE0ELNS_15FloatRoundStyleE2ESK_EENS1_15EpilogueDefaultEEEEEvvEEEEvNT_6ParamsE,(.L_x_325 - _ZN7cutlass13device_kernelINS_4gemm6kernel13GemmUniversalIN4cute5tupleIJiiiiEEENS1_10collective13CollectiveMmaINS1_34MainloopSm90TmaGmmaWarpSpecializedILi4ENS5_IJNS4_1CILi2EEENSA_ILi1EEESC_EEENS1_35KernelTmaWarpSpecializedCooperativeEEENS5_IJNSA_ILi128EEENSA_ILi256EEENSA_ILi64EEEEEENS_6half_tENS5_IJlSC_lEEESK_SL_NS4_8TiledMMAINS4_8MMA_AtomIJNS4_4SM904GMMA26MMA_64x256x16_F32F16F16_SSILNSP_5MajorE0ELSR_0ELNSP_7ScaleInE1ELSS_1EEEEEENS4_6LayoutISD_NS5_IJSC_NSA_ILi0EEESW_EEEEENS5_IJNS4_10UnderscoreESZ_SZ_EEEEENS4_13SM90_TMA_LOADENS4_14ComposedLayoutINS4_7SwizzleILi3ELi4ELi3EEENS4_18smem_ptr_flag_bitsILi16EEENSV_INS5_IJNSA_ILi8EEESI_EEENS5_IJSI_SC_EEEEEEEvNS4_8identityENS4_23SM90_TMA_LOAD_MULTICASTES1C_vS1D_EENS_8epilogue10collective6detail29Sm90TmaWarpSpecializedAdapterINS1H_15DefaultEpilogueISK_SL_SL_NS1G_6thread17LinearCombinationISK_Li1EffLNS1L_9ScaleType4KindE0ELNS_15FloatRoundStyleE2ESK_EENS1_15EpilogueDefaultEEEEEvvEEEEvNT_6ParamsE)
        .other          _ZN7cutlass13device_kernelINS_4gemm6kernel13GemmUniversalIN4cute5tupleIJiiiiEEENS1_10collective13CollectiveMmaINS1_34MainloopSm90TmaGmmaWarpSpecializedILi4ENS5_IJNS4_1CILi2EEENSA_ILi1EEESC_EEENS1_35KernelTmaWarpSpecializedCooperativeEEENS5_IJNSA_ILi128EEENSA_ILi256EEENSA_ILi64EEEEEENS_6half_tENS5_IJlSC_lEEESK_SL_NS4_8TiledMMAINS4_8MMA_AtomIJNS4_4SM904GMMA26MMA_64x256x16_F32F16F16_SSILNSP_5MajorE0ELSR_0ELNSP_7ScaleInE1ELSS_1EEEEEENS4_6LayoutISD_NS5_IJSC_NSA_ILi0EEESW_EEEEENS5_IJNS4_10UnderscoreESZ_SZ_EEEEENS4_13SM90_TMA_LOADENS4_14ComposedLayoutINS4_7SwizzleILi3ELi4ELi3EEENS4_18smem_ptr_flag_bitsILi16EEENSV_INS5_IJNSA_ILi8EEESI_EEENS5_IJSI_SC_EEEEEEEvNS4_8identityENS4_23SM90_TMA_LOAD_MULTICASTES1C_vS1D_EENS_8epilogue10collective6detail29Sm90TmaWarpSpecializedAdapterINS1H_15DefaultEpilogueISK_SL_SL_NS1G_6thread17LinearCombinationISK_Li1EffLNS1L_9ScaleType4KindE0ELNS_15FloatRoundStyleE2ESK_EENS1_15EpilogueDefaultEEEEEvvEEEEvNT_6ParamsE,@"STO_CUDA_ENTRY STV_DEFAULT"
_ZN7cutlass13device_kernelINS_4gemm6kernel13GemmUniversalIN4cute5tupleIJiiiiEEENS1_10collective13CollectiveMmaINS1_34MainloopSm90TmaGmmaWarpSpecializedILi4ENS5_IJNS4_1CILi2EEENSA_ILi1EEESC_EEENS1_35KernelTmaWarpSpecializedCooperativeEEENS5_IJNSA_ILi128EEENSA_ILi256EEENSA_ILi64EEEEEENS_6half_tENS5_IJlSC_lEEESK_SL_NS4_8TiledMMAINS4_8MMA_AtomIJNS4_4SM904GMMA26MMA_64x256x16_F32F16F16_SSILNSP_5MajorE0ELSR_0ELNSP_7ScaleInE1ELSS_1EEEEEENS4_6LayoutISD_NS5_IJSC_NSA_ILi0EEESW_EEEEENS5_IJNS4_10UnderscoreESZ_SZ_EEEEENS4_13SM90_TMA_LOADENS4_14ComposedLayoutINS4_7SwizzleILi3ELi4ELi3EEENS4_18smem_ptr_flag_bitsILi16EEENSV_INS5_IJNSA_ILi8EEESI_EEENS5_IJSI_SC_EEEEEEEvNS4_8identityENS4_23SM90_TMA_LOAD_MULTICASTES1C_vS1D_EENS_8epilogue10collective6detail29Sm90TmaWarpSpecializedAdapterINS1H_15DefaultEpilogueISK_SL_SL_NS1G_6thread17LinearCombinationISK_Li1EffLNS1L_9ScaleType4KindE0ELNS_15FloatRoundStyleE2ESK_EENS1_15EpilogueDefaultEEEEEvvEEEEvNT_6ParamsE:
[----:B------:R-:W0:Y:S01]  /*0000*/  LDC R1, c[0x0][0x28] ;  /* 0x00000a00ff017b82 */ /* 0x000e220000000800 */
[----:B------:R-:W1:Y:S01]  /*0010*/  S2R R18, SR_TID.X ;  /* 0x0000000000127919 */ /* 0x000e620000002100 */
[----:B------:R-:W-:Y:S01]  /*0020*/  ELECT P0, URZ, PT ;  /* 0x00000000003f782f */ /* 0x000fe20003800000 */
[----:B------:R-:W-:Y:S01]  /*0030*/  BSSY B0, `(.L_x_0) ;  /* 0x000000f000007945 */ /* 0x000fe20003800000 */
[--C-:B-1----:R-:W-:Y:S02]  /*0040*/  SHF.R.U32.HI R0, RZ, 0x5, R18.reuse ;  /* 0x00000005ff007819 */ /* 0x102fe40000011612 */
[----:B------:R-:W-:-:S03]  /*0050*/  SHF.R.U32.HI R3, RZ, 0x7, R18 ;  /* 0x00000007ff037819 */ /* 0x000fc60000011612 */
[----:B------:R-:W1:Y:S04]  /*0060*/  SHFL.IDX PT, R2, R0, RZ, 0x1f ;  /* 0x00001fff00027589 */ /* 0x000e6800000e0000 */
[----:B------:R2:W3:Y:S01]  /*0070*/  SHFL.IDX PT, R5, R3, RZ, 0x1f ;  /* 0x00001fff03057589 */ /* 0x0004e200000e0000 */
[----:B-1----:R-:W-:-:S13]  /*0080*/  ISETP.NE.OR P0, PT, R2, RZ, !P0 ;  /* 0x000000ff0200720c */ /* 0x002fda0004705670 */
[----:B0-23--:R-:W-:Y:S05]  /*0090*/  @P0 BRA `(.L_x_1) ;  /* 0x0000000000200947 */ /* 0x00dfea0003800000 */
[----:B------:R-:W-:Y:S02]  /*00a0*/  ULDC.64 UR4, c[0x0][0x198] ;  /* 0x0000660000047ab9 */ /* 0x000fe40000000a00 */
[----:B------:R-:W-:Y:S02]  /*00b0*/  UIADD3 UR6, UP0, UR4, 0xf0, URZ ;  /* 0x000000f004067890 */ /* 0x000fe4000ff1e03f */
[----:B------:R-:W-:Y:S02]  /*00c0*/  UIADD3 UR4, UP1, UR4, 0x1f0, URZ ;  /* 0x000001f004047890 */ /* 0x000fe4000ff3e03f */
[----:B------:R-:W-:Y:S02]  /*00d0*/  UIADD3.X UR7, URZ, UR5, URZ, UP0, !UPT ;  /* 0x000000053f077290 */ /* 0x000fe400087fe43f */
[----:B------:R-:W-:-:S07]  /*00e0*/  UIADD3.X UR5, URZ, UR5, URZ, UP1, !UPT ;  /* 0x000000053f057290 */ /* 0x000fce0008ffe43f */
[----:B------:R0:W-:Y:S02]  /*00f0*/  UTMACCTL.PF [UR6] ;  /* 0x00000000060079b9 */ /* 0x0001e40008040000 */
[----:B------:R0:W-:Y:S02]  /*0100*/  UTMACCTL.PF [UR4] ;  /* 0x00000000040079b9 */ /* 0x0001e40008040000 */
[----:B0-----:R-:W-:Y:S01]  /*0110*/  NOP ;  /* 0x0000000000007918 */ /* 0x001fe20000000000 */
.L_x_1:
[----:B------:R-:W-:Y:S05]  /*0120*/  BSYNC B0 ;  /* 0x0000000000007941 */ /* 0x000fea0003800000 */
.L_x_0:
[----:B------:R-:W0:Y:S02]  /*0130*/  SHFL.IDX PT, R3, R0, RZ, 0x1f ;  /* 0x00001fff00037589 */ /* 0x000e2400000e0000 */
[----:B0-----:R-:W-:-:S13]  /*0140*/  ISETP.NE.AND P0, PT, R3, RZ, PT ;  /* 0x000000ff0300720c */ /* 0x001fda0003f05270 */
[----:B------:R-:W-:Y:S05]  /*0150*/  @P0 BRA `(.L_x_2) ;  /* 0x0000000000580947 */ /* 0x000fea0003800000 */
[----:B------:R-:W0:Y:S01]  /*0160*/  S2UR UR8, SR_CgaCtaId ;  /* 0x00000000000879c3 */ /* 0x000e220000008800 */
[----:B------:R-:W-:Y:S01]  /*0170*/  UMOV UR4, 0x400 ;  /* 0x0000040000047882 */ /* 0x000fe20000000000 */
[----:B------:R-:W-:Y:S01]  /*0180*/  UMOV UR5, 0x1 ;  /* 0x0000000100057882 */ /* 0x000fe20000000000 */
[----:B------:R-:W-:Y:S01]  /*0190*/  UMOV UR6, 0x4 ;  /* 0x0000000400067882 */ /* 0x000fe20000000000 */
[----:B------:R-:W-:Y:S01]  /*01a0*/  ELECT P0, URZ, PT ;  /* 0x00000000003f782f */ /* 0x000fe20003800000 */
[----:B------:R-:W-:-:S04]  /*01b0*/  UIADD3 UR6, -UR6, 0x100000, URZ ;  /* 0x0010000006067890 */ /* 0x000fc8000fffe13f */
[----:B------:R-:W-:Y:S02]  /*01c0*/  USHF.L.U32 UR7, UR6, 0xb, URZ ;  /* 0x0000000b06077899 */ /* 0x000fe4000800063f */
[----:B------:R-:W-:Y:S02]  /*01d0*/  USHF.L.U32 UR6, UR6, 0x1, URZ ;  /* 0x0000000106067899 */ /* 0x000fe4000800063f */
[----:B0-----:R-:W-:Y:S02]  /*01e0*/  ULEA UR8, UR8, UR4, 0x18 ;  /* 0x0000000408087291 */ /* 0x001fe4000f8ec03f */
[----:B------:R-:W-:-:S04]  /*01f0*/  UIADD3 UR4, -UR5, 0x100000, URZ ;  /* 0x0010000005047890 */ /* 0x000fc8000fffe13f */
[----:B------:R-:W-:Y:S02]  /*0200*/  USHF.L.U32 UR5, UR4, 0xb, URZ ;  /* 0x0000000b04057899 */ /* 0x000fe4000800063f */
[----:B------:R-:W-:Y:S01]  /*0210*/  USHF.L.U32 UR4, UR4, 0x1, URZ ;  /* 0x0000000104047899 */ /* 0x000fe2000800063f */
[----:B------:R-:W0:Y:S11]  /*0220*/  FENCE.VIEW.ASYNC.S ;  /* 0x00000000000073c6 */ /* 0x000e360000000000 */
[----:B0-----:R0:W1:Y:S01]  /*0230*/  SYNCS.EXCH.64 URZ, [UR8], UR4 ;  /* 0x00000004083f75b2 */ /* 0x0010620008000100 */
[----:B------:R0:W2:Y:S01]  /*0240*/  SYNCS.EXCH.64 URZ, [UR8+0x20], UR6 ;  /* 0x00002006083f75b2 */ /* 0x0000a20008000100 */
[----:B------:R0:W3:Y:S01]  /*0250*/  SYNCS.EXCH.64 URZ, [UR8+0x8], UR4 ;  /* 0x00000804083f75b2 */ /* 0x0000e20008000100 */
[----:B------:R0:W4:Y:S01]  /*0260*/  SYNCS.EXCH.64 URZ, [UR8+0x28], UR6 ;  /* 0x00002806083f75b2 */ /* 0x0001220008000100 */
[----:B------:R0:W0:Y:S01]  /*0270*/  SYNCS.EXCH.64 URZ, [UR8+0x10], UR4 ;  /* 0x00001004083f75b2 */ /* 0x0000220008000100 */
[----:B------:R0:W0:Y:S01]  /*0280*/  SYNCS.EXCH.64 URZ, [UR8+0x30], UR6 ;  /* 0x00003006083f75b2 */ /* 0x0000220008000100 */
[----:B------:R0:W0:Y:S01]  /*0290*/  SYNCS.EXCH.64 URZ, [UR8+0x18], UR4 ;  /* 0x00001804083f75b2 */ /* 0x0000220008000100 */
[----:B------:R0:W0:Y:S01]  /*02a0*/  SYNCS.EXCH.64 URZ, [UR8+0x38], UR6 ;  /* 0x00003806083f75b2 */ /* 0x0000220008000100 */
[----:B------:R-:W-:Y:S01]  /*02b0*/  NOP ;  /* 0x0000000000007918 */ /* 0x000fe20000000000 */
.L_x_2:
[----:B------:R-:W-:Y:S01]  /*02c0*/  SHF.R.S32.HI R7, RZ, 0x1f, R18 ;  /* 0x0000001fff077819 */ /* 0x000fe20000011412 */
[----:B------:R-:W5:Y:S01]  /*02d0*/  SHFL.IDX PT, R0, R0, RZ, 0x1f ;  /* 0x00001fff00007589 */ /* 0x000f6200000e0000 */
[----:B0-----:R-:W0:Y:S01]  /*02e0*/  S2UR UR8, SR_CTAID.X ;  /* 0x00000000000879c3 */ /* 0x001e220000002500 */
[----:B------:R-:W-:Y:S02]  /*02f0*/  ELECT P0, URZ, PT ;  /* 0x00000000003f782f */ /* 0x000fe40003800000 */
[----:B------:R-:W-:Y:S01]  /*0300*/  LEA.HI R7, R7, R18, RZ, 0x7 ;  /* 0x0000001207077211 */ /* 0x000fe200078f38ff */
[----:B------:R-:W1:Y:S01]  /*0310*/  S2R R4, SR_CTAID.Y ;  /* 0x0000000000047919 */ /* 0x000e620000002600 */
[----:B------:R-:W-:Y:S01]  /*0320*/  SHF.R.S32.HI R8, RZ, 0x1f, R3 ;  /* 0x0000001fff087819 */ /* 0x000fe20000011403 */
[----:B------:R-:W-:Y:S01]  /*0330*/  ULDC UR4, c[0x0][0x150] ;  /* 0x0000540000047ab9 */ /* 0x000fe20000000800 */
[----:B------:R-:W-:Y:S01]  /*0340*/  LOP3.LUT R7, R7, 0xffffff80, RZ, 0xc0, !PT ;  /* 0xffffff8007077812 */ /* 0x000fe200078ec0ff */
[----:B------:R-:W-:Y:S01]  /*0350*/  NOP ;  /* 0x0000000000007918 */ /* 0x000fe20000000000 */
[----:B------:R-:W-:Y:S01]  /*0360*/  LEA.HI R8, R8, R3, RZ, 0x2 ;  /* 0x0000000308087211 */ /* 0x000fe200078f10ff */
[----:B------:R-:W2:Y:S01]  /*0370*/  LDC R10, c[0x0][0x144] ;  /* 0x00005100ff0a7b82 */ /* 0x000ea20000000800 */
[----:B------:R-:W-:Y:S01]  /*0380*/  NOP ;  /* 0x0000000000007918 */ /* 0x000fe20000000000 */
[----:B------:R-:W-:Y:S01]  /*0390*/  IMAD.IADD R6, R18, 0x1, -R7 ;  /* 0x0000000112067824 */ /* 0x000fe200078e0a07 */
[----:B------:R-:W-:Y:S01]  /*03a0*/  LOP3.LUT R8, R8, 0x3ffffffc, RZ, 0xc0, !PT ;  /* 0x3ffffffc08087812 */ /* 0x000fe200078ec0ff */
[----:B------:R-:W-:Y:S01]  /*03b0*/  IMAD.MOV.U32 R22, RZ, RZ, 0x1 ;  /* 0x00000001ff167424 */ /* 0x000fe200078e00ff */
[----:B------:R-:W-:-:S02]  /*03c0*/  ISETP.NE.AND P3, PT, R5, RZ, PT ;  /* 0x000000ff0500720c */ /* 0x000fc40003f65270 */
[----:B------:R-:W-:Y:S01]  /*03d0*/  SHF.R.S32.HI R7, RZ, 0x1f, R6 ;  /* 0x0000001fff077819 */ /* 0x000fe20000011406 */
[----:B------:R-:W-:Y:S01]  /*03e0*/  IMAD.IADD R8, R3, 0x1, -R8 ;  /* 0x0000000103087824 */ /* 0x000fe200078e0a08 */
[----:B------:R-:W3:Y:S02]  /*03f0*/  LDC R13, c[0x0][0x140] ;  /* 0x00005000ff0d7b82 */ /* 0x000ee40000000800 */
[----:B------:R-:W-:Y:S02]  /*0400*/  LEA.HI R7, R7, R6, RZ, 0x3 ;  /* 0x0000000607077211 */ /* 0x000fe400078f18ff */
[----:B-----5:R-:W-:Y:S02]  /*0410*/  ISETP.NE.OR P0, PT, R0, RZ, !P0 ;  /* 0x000000ff0000720c */ /* 0x020fe40004705670 */
[--C-:B------:R-:W-:Y:S02]  /*0420*/  SHF.R.S32.HI R0, RZ, 0x3, R7.reuse ;  /* 0x00000003ff007819 */ /* 0x100fe40000011407 */
[----:B------:R-:W-:-:S02]  /*0430*/  SHF.R.S32.HI R7, RZ, 0x1f, R7 ;  /* 0x0000001fff077819 */ /* 0x000fc40000011407 */
[----:B0-----:R-:W-:Y:S02]  /*0440*/  I2FP.F32.U32 R9, UR8 ;  /* 0x0000000800097c45 */ /* 0x001fe40008201000 */
[----:B------:R-:W-:-:S03]  /*0450*/  LEA.HI R7, R7, R0, RZ, 0x2 ;  /* 0x0000000007077211 */ /* 0x000fc600078f10ff */
[----:B------:R-:W-:Y:S01]  /*0460*/  FMUL R9, R9, UR4 ;  /* 0x0000000409097c20 */ /* 0x000fe20008400000 */
[----:B------:R-:W-:Y:S01]  /*0470*/  LOP3.LUT R7, R7, 0xfffffffc, RZ, 0xc0, !PT ;  /* 0xfffffffc07077812 */ /* 0x000fe200078ec0ff */
[----:B------:R-:W-:Y:S01]  /*0480*/  VOTEU.ALL UP0, P0 ;  /* 0x00000000003f7886 */ /* 0x000fe20000000000 */
[----:B-1----:R-:W-:Y:S01]  /*0490*/  I2FP.F32.U32 R3, R4 ;  /* 0x0000000400037245 */ /* 0x002fe20000201000 */
[----:B------:R-:W-:Y:S01]  /*04a0*/  ULDC UR4, c[0x0][0x154] ;  /* 0x0000550000047ab9 */ /* 0x000fe20000000800 */
[----:B------:R-:W-:Y:S01]  /*04b0*/  VOTEU.ALL UP1, P0 ;  /* 0x00000000003f7886 */ /* 0x000fe20000020000 */
[----:B------:R-:W0:Y:S01]  /*04c0*/  F2I.U32.TRUNC.NTZ R9, R9 ;  /* 0x0000000900097305 */ /* 0x000e22000020f000 */
[----:B------:R-:W-:Y:S01]  /*04d0*/  IMAD.IADD R7, R0, 0x1, -R7 ;  /* 0x0000000100077824 */ /* 0x000fe200078e0a07 */
[----:B------:R-:W1:Y:S01]  /*04e0*/  @!UP0 S2UR UR7, SR_CgaCtaId ;  /* 0x00000000000789c3 */ /* 0x000e620000008800 */
[----:B------:R-:W-:Y:S01]  /*04f0*/  FMUL R12, R3, UR4 ;  /* 0x00000004030c7c20 */ /* 0x000fe20008400000 */
[----:B------:R-:W-:Y:S01]  /*0500*/  UMOV UR4, 0x20 ;  /* 0x0000002000047882 */ /* 0x000fe20000000000 */
[----:B------:R-:W-:Y:S01]  /*0510*/  IMAD R8, R8, 0x4, R7 ;  /* 0x0000000408087824 */ /* 0x000fe200078e0207 */
[----:B------:R-:W-:Y:S01]  /*0520*/  @!UP0 UMOV UR6, 0x400 ;  /* 0x0000040000068882 */ /* 0x000fe20000000000 */
[----:B------:R-:W-:-:S04]  /*0530*/  @!UP0 UIADD3 UR4, -UR4, 0x100000, URZ ;  /* 0x0010000004048890 */ /* 0x000fc8000fffe13f */
[----:B------:R-:W-:Y:S02]  /*0540*/  @!UP0 USHF.L.U32 UR5, UR4, 0xb, URZ ;  /* 0x0000000b04058899 */ /* 0x000fe4000800063f */
[----:B------:R-:W-:Y:S01]  /*0550*/  @!UP0 USHF.L.U32 UR4, UR4, 0x1, URZ ;  /* 0x0000000104048899 */ /* 0x000fe2000800063f */
[----:B---3--:R-:W-:Y:S01]  /*0560*/  ISETP.EQ.U32.AND P2, PT, R13, 0x1, PT ;  /* 0x000000010d00780c */ /* 0x008fe20003f42070 */
[----:B------:R-:W3:Y:S01]  /*0570*/  F2I.U32.TRUNC.NTZ R12, R12 ;  /* 0x0000000c000c7305 */ /* 0x000ee2000020f000 */
[----:B------:R-:W-:Y:S01]  /*0580*/  LEA.HI R0, R8, R8, RZ, 0x1 ;  /* 0x0000000808007211 */ /* 0x000fe200078f08ff */
[----:B------:R-:W5:Y:S03]  /*0590*/  LDC R7, c[0x0][0x148] ;  /* 0x00005200ff077b82 */ /* 0x000f660000000800 */
[----:B------:R-:W-:Y:S01]  /*05a0*/  LOP3.LUT R11, R0, 0xfffffffe, RZ, 0xc0, !PT ;  /* 0xfffffffe000b7812 */ /* 0x000fe200078ec0ff */
[----:B0-----:R-:W-:Y:S01]  /*05b0*/  IMAD.MOV R15, RZ, RZ, -R9 ;  /* 0x000000ffff0f7224 */ /* 0x001fe200078e0a09 */
[----:B------:R-:W-:-:S03]  /*05c0*/  SHF.R.S32.HI R9, RZ, 0x1f, R2 ;  /* 0x0000001fff097819 */ /* 0x000fc60000011402 */
[----:B--2---:R-:W-:Y:S01]  /*05d0*/  IMAD R3, R10, R15, UR8 ;  /* 0x000000080a037e24 */ /* 0x004fe2000f8e020f */
[----:B------:R-:W-:Y:S01]  /*05e0*/  LEA.HI R9, R9, R2, RZ, 0x2 ;  /* 0x0000000209097211 */ /* 0x000fe200078f10ff */
[C---:B------:R-:W-:Y:S02]  /*05f0*/  IMAD.IADD R0, R8.reuse, 0x1, -R11 ;  /* 0x0000000108007824 */ /* 0x040fe400078e0a0b */
[----:B------:R-:W-:Y:S01]  /*0600*/  IMAD.SHL.U32 R11, R8, 0x4, RZ ;  /* 0x00000004080b7824 */ /* 0x000fe200078e00ff */
[----:B------:R-:W-:Y:S01]  /*0610*/  LOP3.LUT R9, R9, 0xfffffffc, RZ, 0xc0, !PT ;  /* 0xfffffffc09097812 */ /* 0x000fe200078ec0ff */
[----:B---3--:R-:W-:Y:S01]  /*0620*/  IMAD.MOV R24, RZ, RZ, -R12 ;  /* 0x000000ffff187224 */ /* 0x008fe200078e0a0c */
[----:B------:R-:W-:Y:S01]  /*0630*/  ISETP.NE.AND P4, PT, R0, R3, PT ;  /* 0x000000030000720c */ /* 0x000fe20003f85270 */
[----:B-1----:R-:W-:Y:S01]  /*0640*/  @!UP0 ULEA UR6, UR7, UR6, 0x18 ;  /* 0x0000000607068291 */ /* 0x002fe2000f8ec03f */
[----:B------:R-:W-:Y:S01]  /*0650*/  LOP3.LUT R152, R8, 0xc, R11, 0x78, !PT ;  /* 0x0000000c08987812 */ /* 0x000fe200078e780b */
[----:B------:R-:W-:Y:S01]  /*0660*/  IMAD.IADD R0, R2, 0x1, -R9 ;  /* 0x0000000102007824 */ /* 0x000fe200078e0a09 */
[----:B------:R-:W-:Y:S01]  /*0670*/  VOTEU.ALL UP0, P0 ;  /* 0x00000000003f7886 */ /* 0x000fe20000000000 */
[----:B------:R-:W-:Y:S01]  /*0680*/  LOP3.LUT P0, RZ, R6, 0x7, RZ, 0xc0, !PT ;  /* 0x0000000706ff7812 */ /* 0x000fe2000780c0ff */
[----:B------:R-:W-:-:S02]  /*0690*/  VIADD R6, R5, 0xffffffff ;  /* 0xffffffff05067836 */ /* 0x000fc40000000000 */
[----:B------:R-:W-:Y:S01]  /*06a0*/  ISETP.NE.AND P1, PT, R0, 0x3, PT ;  /* 0x000000030000780c */ /* 0x000fe20003f25270 */
[----:B-----5:R-:W-:Y:S01]  /*06b0*/  IMAD R9, R7, R24, R4 ;  /* 0x0000001807097224 */ /* 0x020fe200078e0204 */
[----:B------:R-:W-:Y:S02]  /*06c0*/  ISETP.LT.U32.AND P0, PT, R152, 0x2, !P0 ;  /* 0x000000029800780c */ /* 0x000fe40004701070 */
[----:B------:R-:W-:Y:S01]  /*06d0*/  ISETP.EQ.OR P1, PT, R0, RZ, !P1 ;  /* 0x000000ff0000720c */ /* 0x000fe20004f22670 */
[----:B------:R-:W0:Y:S02]  /*06e0*/  FENCE.VIEW.ASYNC.S ;  /* 0x00000000000073c6 */ /* 0x000e240000000000 */
[----:B0-----:R0:W1:Y:S01]  /*06f0*/  @!UP0 SYNCS.EXCH.64 URZ, [UR6+0x50], UR4 ;  /* 0x00005004063f85b2 */ /* 0x0010620008000100 */
[----:B------:R-:W-:Y:S02]  /*0700*/  @P4 LEA.HI R2, R152, R152, RZ, 0x1 ;  /* 0x0000009898024211 */ /* 0x000fe400078f08ff */
[----:B------:R-:W-:-:S02]  /*0710*/  ISETP.EQ.AND P1, PT, R5, RZ, P1 ;  /* 0x000000ff0500720c */ /* 0x000fc40000f22270 */
[----:B------:R-:W-:Y:S02]  /*0720*/  @P4 SHF.R.S32.HI R2, RZ, 0x1, R2 ;  /* 0x00000001ff024819 */ /* 0x000fe40000011402 */
[----:B------:R-:W-:Y:S02]  /*0730*/  ISETP.GE.U32.AND P6, PT, R6, 0x2, PT ;  /* 0x000000020600780c */ /* 0x000fe40003fc6070 */
[----:B------:R-:W-:Y:S02]  /*0740*/  @P4 ISETP.NE.AND P5, PT, R2, R9, PT ;  /* 0x000000090200420c */ /* 0x000fe40003fa5270 */
[----:B------:R-:W-:Y:S02]  /*0750*/  SEL R9, RZ, 0x1, !P0 ;  /* 0x00000001ff097807 */ /* 0x000fe40004000000 */
[----:B------:R-:W-:Y:S02]  /*0760*/  @P4 SEL R22, RZ, 0x1, P5 ;  /* 0x00000001ff164807 */ /* 0x000fe40002800000 */
[----:B------:R-:W-:Y:S01]  /*0770*/  SEL R19, RZ, 0x1, !P1 ;  /* 0x00000001ff137807 */ /* 0x000fe20004800000 */
[----:B------:R0:W2:Y:S01]  /*0780*/  @!UP1 SYNCS.EXCH.64 URZ, [UR6+0x58], UR4 ;  /* 0x00005804063f95b2 */ /* 0x0000a20008000100 */
[----:B------:R-:W-:Y:S01]  /*0790*/  LOP3.LUT R22, R22, R9, RZ, 0xc0, !PT ;  /* 0x0000000916167212 */ /* 0x000fe200078ec0ff */
[----:B------:R-:W-:Y:S01]  /*07a0*/  NOP ;  /* 0x0000000000007918 */ /* 0x000fe20000000000 */
[----:B------:R-:W-:Y:S01]  /*07b0*/  SEL R19, R19, 0x2, P6 ;  /* 0x0000000213137807 */ /* 0x000fe20003000000 */
[----:B------:R-:W-:Y:S06]  /*07c0*/  @!P2 BRA `(.L_x_3) ;  /* 0x000000000008a947 */ /* 0x000fec0003800000 */
[----:B-12-4-:R-:W-:Y:S01]  /*07d0*/  UCGABAR_ARV ;  /* 0x00000000000079c7 */ /* 0x016fe20008000000 */
[----:B------:R-:W-:Y:S05]  /*07e0*/  BRA `(.L_x_4) ;  /* 0x0000000000047947 */ /* 0x000fea0003800000 */
.L_x_3:
[----:B-12-4-:R-:W-:Y:S01]  /*07f0*/  NOP ;  /* 0x0000000000007918 */ /* 0x016fe20000000000 */
.L_x_4:
[----:B------:R-:W1:Y:S01]  /*0800*/  LDC R2, c[0x0][0x65c] ;  /* 0x00019700ff027b82 */ /* 0x000e620000000800 */
[----:B------:R-:W-:Y:S02]  /*0810*/  IMAD.U32 R8, RZ, RZ, UR8 ;  /* 0x00000008ff087e24 */ /* 0x000fe4000f8e00ff */
[----:B------:R-:W-:Y:S01]  /*0820*/  IMAD.MOV.U32 R9, RZ, RZ, RZ ;  /* 0x000000ffff097224 */ /* 0x000fe200078e00ff */
[----:B-1----:R-:W-:-:S04]  /*0830*/  ISETP.NE.AND P1, PT, R2, 0x1, PT ;  /* 0x000000010200780c */ /* 0x002fc80003f25270 */
[----:B------:R-:W-:-:S09]  /*0840*/  P2R R5, PR, RZ, 0x2 ;  /* 0x00000002ff057803 */ /* 0x000fd20000000000 */
[----:B------:R-:W1:Y:S01]  /*0850*/  @P1 LDC R17, c[0x0][0x10] ;  /* 0x00000400ff111b82 */ /* 0x000e620000000800 */
[----:B------:R-:W-:Y:S02]  /*0860*/  @P1 IMAD.MOV.U32 R5, RZ, RZ, RZ ;  /* 0x000000ffff051224 */ /* 0x000fe400078e00ff */
[----:B------:R-:W-:-:S05]  /*0870*/  @P1 IMAD.MOV.U32 R13, RZ, RZ, RZ ;  /* 0x000000ffff0d1224 */ /* 0x000fca00078e00ff */
[----:B------:R-:W2:Y:S01]  /*0880*/  @!P1 LDC R11, c[0x0][0xc] ;  /* 0x00000300ff0b9b82 */ /* 0x000ea20000000800 */
[----:B-1----:R-:W-:-:S04]  /*0890*/  @P1 IMAD.WIDE.U32 R16, R17, UR8, R4 ;  /* 0x0000000811101c25 */ /* 0x002fc8000f8e0004 */
[----:B------:R-:W-:Y:S02]  /*08a0*/  @P1 IMAD.IADD R17, R17, 0x1, R13 ;  /* 0x0000000111111824 */ /* 0x000fe400078e020d */
[----:B--2---:R-:W-:-:S04]  /*08b0*/  @!P1 IMAD.WIDE.U32 R8, R4, R11, R8 ;  /* 0x0000000b04089225 */ /* 0x004fc800078e0008 */
[----:B------:R-:W-:Y:S02]  /*08c0*/  @!P1 IMAD.MOV.U32 R16, RZ, RZ, R8 ;  /* 0x000000ffff109224 */ /* 0x000fe400078e0008 */
[----:B------:R-:W-:Y:S01]  /*08d0*/  @!P1 IMAD.MOV.U32 R17, RZ, RZ, R9 ;  /* 0x000000ffff119224 */ /* 0x000fe200078e0009 */
[----:B------:R-:W-:Y:S06]  /*08e0*/  @!P2 BRA `(.L_x_5) ;  /* 0x00000000000ca947 */ /* 0x000fec0003800000 */
[----:B------:R-:W-:Y:S01]  /*08f0*/  UCGABAR_WAIT ;  /* 0x0000000000007dc7 */ /* 0x000fe20008000000 */
[----:B------:R-:W-:Y:S01]  /*0900*/  CCTL.IVALL ;  /* 0x00000000ff00798f */ /* 0x000fe20002000000 */
[----:B------:R-:W-:Y:S05]  /*0910*/  BRA `(.L_x_6) ;  /* 0x0000000000047947 */ /* 0x000fea0003800000 */
.L_x_5:
[----:B------:R-:W-:Y:S06]  /*0920*/  BAR.SYNC.DEFER_BLOCKING 0x0 ;  /* 0x0000000000007b1d */ /* 0x000fec0000010000 */
.L_x_6:
[----:B------:R-:W-:Y:S05]  /*0930*/  @!P3 BRA `(.L_x_7) ;  /* 0x000000980064b947 */ /* 0x000fea0003800000 */
[----:B------:R-:W-:-:S13]  /*0940*/  ISETP.GT.U32.AND P0, PT, R6, 0x1, PT ;  /* 0x000000010600780c */ /* 0x000fda0003f04070 */
[----:B0-----:R-:W-:Y:S05]  /*0950*/  @P0 EXIT ;  /* 0x000000000000094d */ /* 0x001fea0003800000 */
[----:B------:R-:W-:Y:S01]  /*0960*/  ULDC.64 UR4, c[0x0][0x650] ;  /* 0x0001940000047ab9 */ /* 0x000fe20000000a00 */
[----:B------:R-:W-:Y:S01]  /*0970*/  PRMT R0, RZ, 0x7610, R0 ;  /* 0x00007610ff007816 */ /* 0x000fe20000000000 */
[----:B------:R-:W-:Y:S01]  /*0980*/  IMAD.MOV.U32 R154, RZ, RZ, -0x1 ;  /* 0xffffffffff9a7424 */ /* 0x000fe200078e00ff */
[----:B------:R-:W-:Y:S01]  /*0990*/  ISETP.GE.U32.AND P0, PT, R16, UR4, PT ;  /* 0x0000000410007c0c */ /* 0x000fe2000bf06070 */
[----:B------:R-:W-:Y:S02]  /*09a0*/  IMAD.MOV.U32 R153, RZ, RZ, -0x1 ;  /* 0xffffffffff997424 */ /* 0x000fe400078e00ff */
[----:B------:R-:W-:Y:S01]  /*09b0*/  IMAD.MOV.U32 R23, RZ, RZ, -0x1 ;  /* 0xffffffffff177424 */ /* 0x000fe200078e00ff */
[----:B------:R-:W-:-:S13]  /*09c0*/  ISETP.GE.U32.AND.EX P0, PT, R17, UR5, PT, P0 ;  /* 0x0000000511007c0c */ /* 0x000fda000bf06100 */
[----:B------:R-:W-:Y:S05]  /*09d0*/  @P0 BRA `(.L_x_8) ;  /* 0x00000004002c0947 */ /* 0x000fea0003800000 */
[----:B------:R-:W0:Y:S01]  /*09e0*/  LDC.64 R20, c[0x0][0x628] ;  /* 0x00018a00ff147b82 */ /* 0x000e220000000a00 */
[----:B------:R-:W-:Y:S02]  /*09f0*/  IMAD.MOV.U32 R8, RZ, RZ, R16 ;  /* 0x000000ffff087224 */ /* 0x000fe400078e0010 */
[----:B------:R-:W-:-:S05]  /*0a00*/  IMAD.MOV.U32 R9, RZ, RZ, R17 ;  /* 0x000000ffff097224 */ /* 0x000fca00078e0011 */
[----:B------:R-:W1:Y:S08]  /*0a10*/  LDC R0, c[0x0][0x630] ;  /* 0x00018c00ff007b82 */ /* 0x000e700000000800 */
[----:B------:R-:W2:Y:S01]  /*0a20*/  LDC.64 R26, c[0x0][0x620] ;  /* 0x00018800ff1a7b82 */ /* 0x000ea20000000a00 */
[----:B0-----:R-:W-:-:S04]  /*0a30*/  ISETP.NE.U32.AND P0, PT, R20, RZ, PT ;  /* 0x000000ff1400720c */ /* 0x001fc80003f05070 */
[----:B------:R-:W-:-:S13]  /*0a40*/  ISETP.NE.AND.EX P0, PT, R21, RZ, PT, P0 ;  /* 0x000000ff1500720c */ /* 0x000fda0003f05300 */
[----:B-12---:R-:W-:Y:S05]  /*0a50*/  @!P0 BRA `(.L_x_9) ;  /* 0x0000000000288947 */ /* 0x006fea0003800000 */
[----:B------:R-:W0:Y:S02]  /*0a60*/  LDC R13, c[0x0][0x634] ;  /* 0x00018d00ff0d7b82 */ /* 0x000e240000000800 */
[----:B0-----:R-:W-:-:S05]  /*0a70*/  IADD3 R13, P0, R16, R13, RZ ;  /* 0x0000000d100d7210 */ /* 0x001fca0007f1e0ff */
[----:B------:R-:W-:-:S04]  /*0a80*/  IMAD.X R15, RZ, RZ, R17, P0 ;  /* 0x000000ffff0f7224 */ /* 0x000fc800000e0611 */
[----:B------:R-:W-:-:S04]  /*0a90*/  IMAD.WIDE.U32 R8, R15, R20, RZ ;  /* 0x000000140f087225 */ /* 0x000fc800078e00ff */
[----:B------:R-:W-:-:S04]  /*0aa0*/  IMAD.WIDE.U32 R10, P0, R13, R21, R8 ;  /* 0x000000150d0a7225 */ /* 0x000fc80007800008 */
[----:B------:R-:W-:-:S04]  /*0ab0*/  IMAD.WIDE.U32 R8, R13, R20, RZ ;  /* 0x000000140d087225 */ /* 0x000fc800078e00ff */
[----:B------:R-:W-:Y:S01]  /*0ac0*/  IMAD.X R13, RZ, RZ, RZ, P0 ;  /* 0x000000ffff0d7224 */ /* 0x000fe200000e06ff */
[----:B------:R-:W-:Y:S01]  /*0ad0*/  IADD3 RZ, P0, R9, R10, RZ ;  /* 0x0000000a09ff7210 */ /* 0x000fe20007f1e0ff */
[----:B------:R-:W-:-:S04]  /*0ae0*/  IMAD.MOV.U32 R12, RZ, RZ, R11 ;  /* 0x000000ffff0c7224 */ /* 0x000fc800078e000b */
[----:B------:R-:W-:-:S08]  /*0af0*/  IMAD.WIDE.U32.X R8, R15, R21, R12, P0 ;  /* 0x000000150f087225 */ /* 0x000fd000000e040c */
.L_x_9:
[----:B------:R-:W0:Y:S01]  /*0b00*/  LDC.64 R20, c[0x0][0x640] ;  /* 0x00019000ff147b82 */ /* 0x000e220000000a00 */
[--C-:B------:R-:W-:Y:S01]  /*0b10*/  SHF.R.U64 R28, R8, R0, R9.reuse ;  /* 0x00000000081c7219 */ /* 0x100fe20000001209 */
[----:B------:R-:W-:Y:S01]  /*0b20*/  IMAD R30, R7, R24, R4 ;  /* 0x00000018071e7224 */ /* 0x000fe200078e0204 */
[----:B------:R-:W-:Y:S01]  /*0b30*/  SHF.R.U32.HI R0, RZ, R0, R9 ;  /* 0x00000000ff007219 */ /* 0x000fe20000011609 */
[----:B------:R-:W-:Y:S01]  /*0b40*/  IMAD.MOV.U32 R23, RZ, RZ, 0x1 ;  /* 0x00000001ff177424 */ /* 0x000fe200078e00ff */
[----:B------:R-:W-:-:S03]  /*0b50*/  IADD3 R5, P0, RZ, -R28, RZ ;  /* 0x8000001cff057210 */ /* 0x000fc60007f1e0ff */
[----:B------:R-:W1:Y:S02]  /*0b60*/  LDC R6, c[0x0][0x618] ;  /* 0x00018600ff067b82 */ /* 0x000e640000000800 */
[----:B------:R-:W-:-:S04]  /*0b70*/  IMAD.X R9, RZ, RZ, ~R0, P0 ;  /* 0x000000ffff097224 */ /* 0x000fc800000e0e00 */
[-C--:B------:R-:W-:Y:S02]  /*0b80*/  IMAD R0, R9, R26.reuse, RZ ;  /* 0x0000001a09007224 */ /* 0x080fe400078e02ff */
[----:B------:R-:W2:Y:S01]  /*0b90*/  LDC R11, c[0x0][0x608] ;  /* 0x00018200ff0b7b82 */ /* 0x000ea20000000800 */
[----:B------:R-:W-:-:S04]  /*0ba0*/  IMAD.WIDE.U32 R8, R5, R26, R16 ;  /* 0x0000001a05087225 */ /* 0x000fc800078e0010 */
[----:B------:R-:W-:-:S03]  /*0bb0*/  IMAD R5, R5, R27, R0 ;  /* 0x0000001b05057224 */ /* 0x000fc600078e0200 */
[----:B------:R-:W3:Y:S01]  /*0bc0*/  LDC R12, c[0x0][0x658] ;  /* 0x00019600ff0c7b82 */ /* 0x000ee20000000800 */
[----:B0-----:R-:W-:Y:S01]  /*0bd0*/  ISETP.NE.U32.AND P0, PT, R20, RZ, PT ;  /* 0x000000ff1400720c */ /* 0x001fe20003f05070 */
[----:B------:R-:W-:Y:S02]  /*0be0*/  IMAD.IADD R5, R9, 0x1, R5 ;  /* 0x0000000109057824 */ /* 0x000fe400078e0205 */
[----:B------:R-:W-:Y:S01]  /*0bf0*/  IMAD.MOV.U32 R9, RZ, RZ, -0x1 ;  /* 0xffffffffff097424 */ /* 0x000fe200078e00ff */
[----:B------:R-:W-:-:S03]  /*0c00*/  ISETP.NE.AND.EX P0, PT, R21, RZ, PT, P0 ;  /* 0x000000ff1500720c */ /* 0x000fc60003f05300 */
[----:B------:R-:W0:Y:S01]  /*0c10*/  LDC R15, c[0x0][0x600] ;  /* 0x00018000ff0f7b82 */ /* 0x000e220000000800 */
[-CC-:B-1----:R-:W-:Y:S02]  /*0c20*/  SHF.R.U64 R13, R8, R6.reuse, R5.reuse ;  /* 0x00000006080d7219 */ /* 0x182fe40000001205 */
[----:B------:R-:W-:-:S05]  /*0c30*/  SHF.R.U32.HI R0, RZ, R6, R5 ;  /* 0x00000006ff007219 */ /* 0x000fca0000011605 */
[----:B------:R-:W1:Y:S01]  /*0c40*/  LDC R14, c[0x0][0x648] ;  /* 0x00019200ff0e7b82 */ /* 0x000e620000000800 */
[-CC-:B--2---:R-:W-:Y:S02]  /*0c50*/  SHF.R.U64 R27, R13, R11.reuse, R0.reuse ;  /* 0x0000000b0d1b7219 */ /* 0x184fe40000001200 */
[----:B------:R-:W-:-:S05]  /*0c60*/  SHF.R.U32.HI R5, RZ, R11, R0 ;  /* 0x0000000bff057219 */ /* 0x000fca0000011600 */
[----:B------:R-:W2:Y:S01]  /*0c70*/  LDC R26, c[0x0][0x638] ;  /* 0x00018e00ff1a7b82 */ /* 0x000ea20000000800 */
[-CC-:B---3--:R-:W-:Y:S02]  /*0c80*/  SHF.R.U64 R24, R27, R12.reuse, R5.reuse ;  /* 0x0000000c1b187219 */ /* 0x188fe40000001205 */
[-C--:B------:R-:W-:Y:S02]  /*0c90*/  SHF.L.U32 R0, R9, R12.reuse, RZ ;  /* 0x0000000c09007219 */ /* 0x080fe400000006ff */
[----:B------:R-:W-:Y:S01]  /*0ca0*/  SHF.R.U32.HI R5, RZ, R12, R5 ;  /* 0x0000000cff057219 */ /* 0x000fe20000011605 */
[----:B------:R-:W-:Y:S01]  /*0cb0*/  IMAD.MOV.U32 R4, RZ, RZ, R24 ;  /* 0x000000ffff047224 */ /* 0x000fe200078e0018 */
[----:B------:R-:W-:Y:S01]  /*0cc0*/  LOP3.LUT R10, RZ, R0, RZ, 0x33, !PT ;  /* 0x00000000ff0a7212 */ /* 0x000fe200078e33ff */
[----:B------:R-:W3:Y:S01]  /*0cd0*/  LDC R25, c[0x0][0x610] ;  /* 0x00018400ff197b82 */ /* 0x000ee20000000800 */
[----:B------:R-:W-:Y:S05]  /*0ce0*/  @!P0 BRA `(.L_x_10) ;  /* 0x0000000000288947 */ /* 0x000fea0003800000 */
[----:B------:R-:W4:Y:S02]  /*0cf0*/  LDC R9, c[0x0][0x64c] ;  /* 0x00019300ff097b82 */ /* 0x000f240000000800 */
[----:B----4-:R-:W-:-:S05]  /*0d00*/  IADD3 R9, P0, R24, R9, RZ ;  /* 0x0000000918097210 */ /* 0x010fca0007f1e0ff */
        /* <DEDUP_REMOVED lines=8> */
.L_x_10:
[----:B-1----:R-:W-:Y:S01]  /*0d90*/  SHF.R.U64 R4, R4, R14, R5 ;  /* 0x0000000e04047219 */ /* 0x002fe20000001205 */
[----:B0-----:R-:W-:Y:S01]  /*0da0*/  VIADD R6, R15, 0xffffffff ;  /* 0xffffffff0f067836 */ /* 0x001fe20000000000 */
[----:B------:R-:W-:Y:S01]  /*0db0*/  SHF.L.U32 R0, R23, R12, RZ ;  /* 0x0000000c17007219 */ /* 0x000fe200000006ff */
[----:B------:R-:W-:Y:S01]  /*0dc0*/  IMAD.MOV.U32 R23, RZ, RZ, R28 ;  /* 0x000000ffff177224 */ /* 0x000fe200078e001c */
[----:B------:R-:W-:Y:S01]  /*0dd0*/  LOP3.LUT R5, R27, R10, RZ, 0xc0, !PT ;  /* 0x0000000a1b057212 */ /* 0x000fe200078ec0ff */
[----:B------:R-:W-:Y:S01]  /*0de0*/  IMAD.MOV R7, RZ, RZ, -R4 ;  /* 0x000000ffff077224 */ /* 0x000fe200078e0a04 */
[----:B------:R-:W-:Y:S02]  /*0df0*/  SEL R3, R3, R30, !P1 ;  /* 0x0000001e03037207 */ /* 0x000fe40004800000 */
[----:B------:R-:W-:Y:S01]  /*0e00*/  LOP3.LUT R6, R13, R6, RZ, 0xc0, !PT ;  /* 0x000000060d067212 */ /* 0x000fe200078ec0ff */
[----:B------:R-:W-:Y:S02]  /*0e10*/  IMAD R4, R0, R4, R5 ;  /* 0x0000000400047224 */ /* 0x000fe400078e0205 */
[----:B--2---:R-:W-:-:S02]  /*0e20*/  IMAD R0, R7, R26, R24 ;  /* 0x0000001a07007224 */ /* 0x004fc400078e0218 */
[----:B---3--:R-:W-:Y:S02]  /*0e30*/  IMAD R3, R4, R25, R3 ;  /* 0x0000001904037224 */ /* 0x008fe400078e0203 */
[----:B------:R-:W-:Y:S02]  /*0e40*/  IMAD R154, R0, R15, R6 ;  /* 0x0000000f009a7224 */ /* 0x000fe400078e0206 */
[----:B------:R-:W-:-:S03]  /*0e50*/  IMAD.MOV.U32 R4, RZ, RZ, 0x1 ;  /* 0x00000001ff047424 */ /* 0x000fc600078e00ff */
[----:B------:R-:W-:Y:S02]  /*0e60*/  SEL R153, R154, R3, !P1 ;  /* 0x000000039a997207 */ /* 0x000fe40004800000 */
[----:B------:R-:W-:Y:S02]  /*0e70*/  PRMT R0, R4, 0x7610, R0 ;  /* 0x0000761004007816 */ /* 0x000fe40000000000 */
[----:B------:R-:W-:-:S07]  /*0e80*/  SEL R154, R3, R154, !P1 ;  /* 0x0000009a039a7207 */ /* 0x000fce0004800000 */
.L_x_8:
[----:B------:R-:W-:-:S08]  /*0e90*/  NOP ;  /* 0x0000000000007918 */ /* 0x000fd00000000000 */
[----:B------:R-:W0:Y:S02]  /*0ea0*/  USETMAXREG.TRY_ALLOC.CTAPOOL UP0, 0xe8 ;  /* 0x000000e8000079c8 */ /* 0x000e240008000600 */
[----:B0-----:R-:W-:-:S13]  /*0eb0*/  PLOP3.LUT P0, PT, PT, PT, UP0, 0x80, 0x0 ;  /* 0x000000000000781c */ /* 0x001fda0003f0f008 */
[----:B------:R-:W-:Y:S05]  /*0ec0*/  @!P0 BRA `(.L_x_8) ;  /* 0xfffffffc00f08947 */ /* 0x000fea000383ffff */
[----:B------:R-:W-:Y:S01]  /*0ed0*/  ULDC.64 UR4, c[0x0][0x598] ;  /* 0x0001660000047ab9 */ /* 0x000fe20000000a00 */
[----:B------:R-:W-:Y:S01]  /*0ee0*/  ULDC.64 UR36, c[0x0][0x208] ;  /* 0x0000820000247ab9 */ /* 0x000fe20000000a00 */
[----:B------:R-:W-:-:S04]  /*0ef0*/  ISETP.NE.U32.AND P0, PT, RZ, UR4, PT ;  /* 0x00000004ff007c0c */ /* 0x000fc8000bf05070 */
[----:B------:R-:W-:-:S13]  /*0f00*/  ISETP.NE.AND.EX P0, PT, RZ, UR5, PT, P0 ;  /* 0x00000005ff007c0c */ /* 0x000fda000bf05300 */
[----:B------:R-:W-:Y:S05]  /*0f10*/  @!P0 BRA `(.L_x_11) ;  /* 0x00000000001c8947 */ /* 0x000fea0003800000 */
[----:B------:R-:W0:Y:S02]  /*0f20*/  LDC.64 R4, c[0x0][0x598] ;  /* 0x00016600ff047b82 */ /* 0x000e240000000a00 */
[----:B0-----:R-:W2:Y:S02]  /*0f30*/  LDG.E.64 R4, desc[UR36][R4.64] ;  /* 0x0000002404047981 */ /* 0x001ea4000c1e1b00 */
[----:B--2---:R-:W-:-:S04]  /*0f40*/  ISETP.NE.U32.AND P0, PT, R4, RZ, PT ;  /* 0x000000ff0400720c */ /* 0x004fc80003f05070 */
[----:B------:R-:W-:-:S13]  /*0f50*/  ISETP.NE.AND.EX P0, PT, R5, RZ, PT, P0 ;  /* 0x000000ff0500720c */ /* 0x000fda0003f05300 */
[----:B------:R-:W-:Y:S05]  /*0f60*/  @!P0 BRA `(.L_x_11) ;  /* 0x0000000000088947 */ /* 0x000fea0003800000 */
[----:B------:R0:W5:Y:S01]  /*0f70*/  LD.E R155, desc[UR36][R4.64] ;  /* 0x00000024049b7980 */ /* 0x000162000c101900 */
[----:B------:R-:W-:Y:S05]  /*0f80*/  BRA `(.L_x_12) ;  /* 0x0000000000247947 */ /* 0x000fea0003800000 */
.L_x_11:
[----:B------:R-:W-:Y:S02]  /*0f90*/  ULDC.64 UR4, c[0x0][0x588] ;  /* 0x0001620000047ab9 */ /* 0x000fe40000000a00 */
[----:B------:R-:W-:-:S04]  /*0fa0*/  ISETP.NE.U32.AND P0, PT, RZ, UR4, PT ;  /* 0x00000004ff007c0c */ /* 0x000fc8000bf05070 */
[----:B------:R-:W-:-:S13]  /*0fb0*/  ISETP.NE.AND.EX P0, PT, RZ, UR5, PT, P0 ;  /* 0x00000005ff007c0c */ /* 0x000fda000bf05300 */
[----:B------:R-:W-:Y:S05]  /*0fc0*/  @!P0 BRA `(.L_x_13) ;  /* 0x00000000000c8947 */ /* 0x000fea0003800000 */
[----:B------:R-:W0:Y:S02]  /*0fd0*/  LDC.64 R4, c[0x0][0x588] ;  /* 0x00016200ff047b82 */ /* 0x000e240000000a00 */
[----:B0-----:R1:W5:Y:S01]  /*0fe0*/  LDG.E R155, desc[UR36][R4.64] ;  /* 0x00000024049b7981 */ /* 0x001362000c1e1900 */
[----:B------:R-:W-:Y:S05]  /*0ff0*/  BRA `(.L_x_12) ;  /* 0x0000000000087947 */ /* 0x000fea0003800000 */
.L_x_13:
[----:B------:R-:W-:Y:S02]  /*1000*/  ULDC UR4, c[0x0][0x580] ;  /* 0x0001600000047ab9 */ /* 0x000fe40000000800 */
[----:B------:R-:W-:-:S07]  /*1010*/  IMAD.U32 R155, RZ, RZ, UR4 ;  /* 0x00000004ff9b7e24 */ /* 0x000fce000f8e00ff */
.L_x_12:
[----:B------:R-:W-:Y:S02]  /*1020*/  ULDC.64 UR4, c[0x0][0x5a0] ;  /* 0x0001680000047ab9 */ /* 0x000fe40000000a00 */
[----:B------:R-:W-:-:S04]  /*1030*/  ISETP.NE.U32.AND P0, PT, RZ, UR4, PT ;  /* 0x00000004ff007c0c */ /* 0x000fc8000bf05070 */
[----:B------:R-:W-:-:S13]  /*1040*/  ISETP.NE.AND.EX P0, PT, RZ, UR5, PT, P0 ;  /* 0x00000005ff007c0c */ /* 0x000fda000bf05300 */
[----:B------:R-:W-:Y:S05]  /*1050*/  @!P0 BRA `(.L_x_14) ;  /* 0x00000000001c8947 */ /* 0x000fea0003800000 */
[----:B01----:R-:W0:Y:S02]  /*1060*/  LDC.64 R4, c[0x0][0x5a0] ;  /* 0x00016800ff047b82 */ /* 0x003e240000000a00 */
[----:B0-----:R-:W2:Y:S02]  /*1070*/  LDG.E.64 R4, desc[UR36][R4.64] ;  /* 0x0000002404047981 */ /* 0x001ea4000c1e1b00 */
[----:B--2---:R-:W-:-:S04]  /*1080*/  ISETP.NE.U32.AND P0, PT, R4, RZ, PT ;  /* 0x000000ff0400720c */ /* 0x004fc80003f05070 */
[----:B------:R-:W-:-:S13]  /*1090*/  ISETP.NE.AND.EX P0, PT, R5, RZ, PT, P0 ;  /* 0x000000ff0500720c */ /* 0x000fda0003f05300 */
[----:B------:R-:W-:Y:S05]  /*10a0*/  @!P0 BRA `(.L_x_14) ;  /* 0x0000000000088947 */ /* 0x000fea0003800000 */
[----:B------:R0:W5:Y:S01]  /*10b0*/  LD.E R156, desc[UR36][R4.64] ;  /* 0x00000024049c7980 */ /* 0x000162000c101900 */
[----:B------:R-:W-:Y:S05]  /*10c0*/  BRA `(.L_x_15) ;  /* 0x0000000000247947 */ /* 0x000fea0003800000 */
.L_x_14:
[----:B------:R-:W-:Y:S02]  /*10d0*/  ULDC.64 UR4, c[0x0][0x590] ;  /* 0x0001640000047ab9 */ /* 0x000fe40000000a00 */
[----:B------:R-:W-:-:S04]  /*10e0*/  ISETP.NE.U32.AND P0, PT, RZ, UR4, PT ;  /* 0x00000004ff007c0c */ /* 0x000fc8000bf05070 */
[----:B------:R-:W-:-:S13]  /*10f0*/  ISETP.NE.AND.EX P0, PT, RZ, UR5, PT, P0 ;  /* 0x00000005ff007c0c */ /* 0x000fda000bf05300 */
[----:B------:R-:W-:Y:S05]  /*1100*/  @!P0 BRA `(.L_x_16) ;  /* 0x00000000000c8947 */ /* 0x000fea0003800000 */
[----:B------:R-:W2:Y:S02]  /*1110*/  LDC.64 R156, c[0x0][0x590] ;  /* 0x00016400ff9c7b82 */ /* 0x000ea40000000a00 */
[----:B--2---:R2:W5:Y:S01]  /*1120*/  LDG.E R156, desc[UR36][R156.64] ;  /* 0x000000249c9c7981 */ /* 0x004562000c1e1900 */
[----:B------:R-:W-:Y:S05]  /*1130*/  BRA `(.L_x_15) ;  /* 0x0000000000087947 */ /* 0x000fea0003800000 */
.L_x_16:
[----:B------:R-:W-:Y:S02]  /*1140*/  ULDC UR4, c[0x0][0x584] ;  /* 0x0001610000047ab9 */ /* 0x000fe40000000800 */
[----:B------:R-:W-:-:S07]  /*1150*/  IMAD.U32 R156, RZ, RZ, UR4 ;  /* 0x00000004ff9c7e24 */ /* 0x000fce000f8e00ff */
.L_x_15:
[----:B------:R-:W-:-:S13]  /*1160*/  LOP3.LUT P0, RZ, R0, 0xff, RZ, 0xc0, !PT ;  /* 0x000000ff00ff7812 */ /* 0x000fda000780c0ff */
[----:B------:R-:W-:Y:S05]  /*1170*/  @!P0 EXIT ;  /* 0x000000000000894d */ /* 0x000fea0003800000 */
[----:B------:R-:W-:Y:S01]  /*1180*/  ULDC UR4, c[0x0][0x28c] ;  /* 0x0000a30000047ab9 */ /* 0x000fe20000000800 */
[----:B--2---:R-:W-:Y:S01]  /*1190*/  LOP3.LUT R157, R19, 0x1, RZ, 0xfc, !PT ;  /* 0x00000001139d7812 */ /* 0x004fe200078efcff */
[----:B------:R-:W-:Y:S01]  /*11a0*/  UIADD3 UR4, UR4, 0x3f, URZ ;  /* 0x0000003f04047890 */ /* 0x000fe2000fffe03f */
[----:B------:R-:W-:Y:S01]  /*11b0*/  UMOV UR38, URZ ;  /* 0x0000003f00267c82 */ /* 0x000fe20008000000 */
[----:B------:R-:W-:Y:S02]  /*11c0*/  UMOV UR39, URZ ;  /* 0x0000003f00277c82 */ /* 0x000fe40008000000 */
[----:B------:R-:W-:-:S04]  /*11d0*/  USHF.R.S32.HI UR5, URZ, 0x1f, UR4 ;  /* 0x0000001f3f057899 */ /* 0x000fc80008011404 */
[----:B------:R-:W-:-:S04]  /*11e0*/  ULEA.HI UR5, UR5, UR4, URZ, 0x6 ;  /* 0x0000000405057291 */ /* 0x000fc8000f8f303f */
[----:B------:R-:W-:-:S12]  /*11f0*/  USHF.R.S32.HI UR40, URZ, 0x6, UR5 ;  /* 0x000000063f287899 */ /* 0x000fd80008011405 */
.L_x_290:
[----:B------:R-:W-:Y:S01]  /*1200*/  LOP3.LUT R0, R18, 0x80, RZ, 0xc0, !PT ;  /* 0x0000008012007812 */ /* 0x000fe200078ec0ff */
[----:B--2---:R-:W2:Y:S01]  /*1210*/  S2UR UR7, SR_CgaCtaId ;  /* 0x00000000000779c3 */ /* 0x004ea20000008800 */
[----:B------:R-:W-:Y:S02]  /*1220*/  UMOV UR6, 0x400 ;  /* 0x0000040000067882 */ /* 0x000fe40000000000 */
[----:B------:R-:W-:-:S06]  /*1230*/  SHF.R.U32.HI R0, RZ, 0x7, R0 ;  /* 0x00000007ff007819 */ /* 0x000fcc0000011600 */
[----:B---3--:R-:W3:Y:S01]  /*1240*/  SHFL.IDX PT, R0, R0, RZ, 0x1f ;  /* 0x00001fff00007589 */ /* 0x008ee200000e0000 */
[----:B--2---:R-:W-:Y:S01]  /*1250*/  ULEA UR6, UR7, UR6, 0x18 ;  /* 0x0000000607067291 */ /* 0x004fe2000f8ec03f */
[----:B---3--:R-:W-:-:S13]  /*1260*/  R2UR UR4, R0 ;  /* 0x00000000000472ca */ /* 0x008fda00000e0000 */
[----:B------:R-:W-:-:S04]  /*1270*/  ULEA.HI UR5, UR4, UR4, URZ, 0x1 ;  /* 0x0000000404057291 */ /* 0x000fc8000f8f083f */
[----:B------:R-:W-:-:S04]  /*1280*/  ULOP3.LUT UR5, UR5, 0x7fffe, URZ, 0xc0, !UPT ;  /* 0x0007fffe05057892 */ /* 0x000fc8000f8ec03f */
[----:B------:R-:W-:-:S03]  /*1290*/  UIADD3 UR5, UR4, -UR5, URZ ;  /* 0x8000000504057290 */ /* 0x000fc6000fffe03f */
[----:B------:R-:W-:Y:S01]  /*12a0*/  ULDC UR4, c[0x0][0x28c] ;  /* 0x0000a30000047ab9 */ /* 0x000fe20000000800 */
[----:B------:R-:W-:Y:S01]  /*12b0*/  ULEA UR5, UR5, UR6, 0xd ;  /* 0x0000000605057291 */ /* 0x000fe2000f8e683f */
[----:B------:R-:W-:-:S03]  /*12c0*/  ISETP.LT.AND P0, PT, RZ, UR4, PT ;  /* 0x00000004ff007c0c */ /* 0x000fc6000bf01270 */
[----:B------:R-:W-:-:S04]  /*12d0*/  UIADD3 UR5, UR5, 0x100, URZ ;  /* 0x0000010005057890 */ /* 0x000fc8000fffe03f */
[----:B------:R-:W-:-:S04]  /*12e0*/  USHF.R.U32.HI UR5, URZ, 0x4, UR5 ;  /* 0x000000043f057899 */ /* 0x000fc80008011605 */
[----:B------:R-:W-:Y:S02]  /*12f0*/  ULOP3.LUT UR41, UR5, 0x3fff, URZ, 0xc0, !UPT ;  /* 0x00003fff05297892 */ /* 0x000fe4000f8ec03f */
[----:B-1--45:R-:W-:Y:S10]  /*1300*/  @P0 BRA `(.L_x_17) ;  /* 0x0000000000400947 */ /* 0x032ff40003800000 */
[----:B------:R-:W-:Y:S01]  /*1310*/  MOV R0, 0x0 ;  /* 0x0000000000007802 */ /* 0x000fe20000000f00 */
[----:B------:R-:W-:Y:S01]  /*1320*/  ULDC.64 UR4, c[0x4][0x68] ;  /* 0x01001a0000047ab9 */ /* 0x000fe20000000a00 */
[----:B------:R-:W-:Y:S01]  /*1330*/  ULDC.64 UR6, c[0x4][0x8] ;  /* 0x0100020000067ab9 */ /* 0x000fe20000000a00 */
[----:B01----:R-:W-:Y:S01]  /*1340*/  IMAD.U32 R4, RZ, RZ, UR4 ;  /* 0x00000004ff047e24 */ /* 0x003fe2000f8e00ff */
[----:B------:R0:W1:Y:S01]  /*1350*/  LDC.64 R14, c[0x4][R0] ;  /* 0x01000000000e7b82 */ /* 0x0000620000000a00 */
[----:B------:R-:W-:Y:S01]  /*1360*/  IMAD.U32 R5, RZ, RZ, UR5 ;  /* 0x00000005ff057e24 */ /* 0x000fe2000f8e00ff */
[----:B------:R-:W-:Y:S01]  /*1370*/  ULDC.64 UR4, c[0x4][0x70] ;  /* 0x01001c0000047ab9 */ /* 0x000fe20000000a00 */
[----:B------:R-:W-:Y:S02]  /*1380*/  IMAD.U32 R10, RZ, RZ, UR6 ;  /* 0x00000006ff0a7e24 */ /* 0x000fe4000f8e00ff */
[----:B------:R-:W-:Y:S02]  /*1390*/  IMAD.U32 R6, RZ, RZ, UR4 ;  /* 0x00000004ff067e24 */ /* 0x000fe4000f8e00ff */
[----:B------:R-:W-:-:S02]  /*13a0*/  IMAD.U32 R7, RZ, RZ, UR5 ;  /* 0x00000005ff077e24 */ /* 0x000fc4000f8e00ff */
[----:B------:R-:W-:Y:S02]  /*13b0*/  IMAD.U32 R11, RZ, RZ, UR7 ;  /* 0x00000007ff0b7e24 */ /* 0x000fe4000f8e00ff */
[----:B------:R-:W-:Y:S02]  /*13c0*/  IMAD.MOV.U32 R8, RZ, RZ, 0x1e1 ;  /* 0x000001e1ff087424 */ /* 0x000fe400078e00ff */
[----:B------:R-:W-:Y:S02]  /*13d0*/  IMAD.MOV.U32 R12, RZ, RZ, 0x1 ;  /* 0x00000001ff0c7424 */ /* 0x000fe400078e00ff */
[----:B0-----:R-:W-:-:S07]  /*13e0*/  IMAD.MOV.U32 R13, RZ, RZ, RZ ;  /* 0x000000ffff0d7224 */ /* 0x001fce00078e00ff */
[----:B------:R-:W-:-:S07]  /*13f0*/  LEPC R20, `(.L_x_17) ;  /* 0x000000001014794e */ /* 0x000fce0000000000 */
[----:B-1---5:R-:W-:Y:S05]  /*1400*/  CALL.ABS.NOINC R14 ;  /* 0x000000000e007343 */ /* 0x022fea0003c00000 */
.L_x_17:
[----:B------:R-:W-:-:S13]  /*1410*/  ISETP.NE.AND P0, PT, R157, 0x3, PT ;  /* 0x000000039d00780c */ /* 0x000fda0003f05270 */
[----:B------:R-:W-:Y:S05]  /*1420*/  @!P0 BRA `(.L_x_18) ;  /* 0x0000000000048947 */ /* 0x000fea0003800000 */
[----:B------:R-:W-:Y:S01]  /*1430*/  BPT.TRAP 0x1 ;  /* 0x000000040000795c */ /* 0x000fe20000300000 */
.L_x_18:
[----:B------:R-:W2:Y:S01]  /*1440*/  S2UR UR5, SR_CgaCtaId ;  /* 0x00000000000579c3 */ /* 0x000ea20000008800 */
[----:B------:R-:W-:Y:S01]  /*1450*/  UMOV UR4, 0x400 ;  /* 0x0000040000047882 */ /* 0x000fe20000000000 */
[----:B------:R-:W-:Y:S02]  /*1460*/  IMAD.U32 R0, RZ, RZ, UR38 ;  /* 0x00000026ff007e24 */ /* 0x000fe4000f8e00ff */
[----:B------:R-:W-:-:S03]  /*1470*/  IMAD.U32 R3, RZ, RZ, UR39 ;  /* 0x00000027ff037e24 */ /* 0x000fc6000f8e00ff */
[----:B------:R-:W-:Y:S01]  /*1480*/  SHF.L.U32 R0, R0, 0x1f, RZ ;  /* 0x0000001f00007819 */ /* 0x000fe200000006ff */
[----:B--2---:R-:W-:-:S06]  /*1490*/  ULEA UR4, UR5, UR4, 0x18 ;  /* 0x0000000405047291 */ /* 0x004fcc000f8ec03f */
[----:B------:R-:W-:-:S04]  /*14a0*/  IMAD.U32 R6, RZ, RZ, UR4 ;  /* 0x00000004ff067e24 */ /* 0x000fc8000f8e00ff */
[----:B------:R-:W-:-:S04]  /*14b0*/  IMAD R3, R3, 0x8, R6 ;  /* 0x0000000803037824 */ /* 0x000fc800078e0206 */
[----:B------:R2:W3:Y:S01]  /*14c0*/  SYNCS.PHASECHK.TRANS64.TRYWAIT P1, [R3+URZ], R0 ;  /* 0x00000000030075a7 */ /* 0x0004e2000802017f */
[----:B------:R-:W-:Y:S05]  /*14d0*/  @!P0 BRA `(.L_x_19) ;  /* 0x0000000000048947 */ /* 0x000fea0003800000 */
[----:B------:R-:W-:Y:S01]  /*14e0*/  BPT.TRAP 0x1 ;  /* 0x000000040000795c */ /* 0x000fe20000300000 */
.L_x_19:
[----:B---3--:R-:W-:Y:S05]  /*14f0*/  @P1 BRA `(.L_x_20) ;  /* 0x0000000000081947 */ /* 0x008fea0003800000 */
[----:B------:R-:W3:Y:S02]  /*1500*/  SYNCS.PHASECHK.TRANS64.TRYWAIT P1, [R3+URZ], R0 ;  /* 0x00000000030075a7 */ /* 0x000ee4000802017f */
[----:B---3--:R-:W-:Y:S05]  /*1510*/  @!P1 BRA `(.L_x_21) ;  /* 0x000000a000d89947 */ /* 0x008fea0003800000 */
.L_x_20:
[----:B------:R-:W-:-:S04]  /*1520*/  UISETP.LT.AND UP0, UPT, UR40, 0x1, UPT ;  /* 0x000000012800788c */ /* 0x000fc8000bf01270 */
[----:B------:R-:W-:-:S06]  /*1530*/  USEL UR4, UR40, 0x1, UP0 ;  /* 0x0000000128047887 */ /* 0x000fcc0008000000 */
[----:B--23--:R-:W-:Y:S01]  /*1540*/  IMAD.U32 R0, RZ, RZ, UR4 ;  /* 0x00000004ff007e24 */ /* 0x00cfe2000f8e00ff */
[----:B------:R-:W-:Y:S05]  /*1550*/  WARPSYNC.ALL ;  /* 0x0000000000007948 */ /* 0x000fea0003800000 */
[----:B------:R-:W-:-:S04]  /*1560*/  IADD3 R0, -R0, UR40, RZ ;  /* 0x0000002800007c10 */ /* 0x000fc8000fffe1ff */
[----:B------:R-:W-:Y:S02]  /*1570*/  ISETP.GE.AND P1, PT, R0, 0x1, PT ;  /* 0x000000010000780c */ /* 0x000fe40003f26270 */
[----:B------:R-:W-:Y:S01]  /*1580*/  R2UR UR4, R6 ;  /* 0x00000000060472ca */ /* 0x000fe200000e0000 */
[----:B------:R-:W-:Y:S01]  /*1590*/  WARPGROUP.ARRIVE ;  /* 0x00000000000079c5 */ /* 0x000fe20000000000 */
[----:B------:R-:W-:Y:S01]  /*15a0*/  UMOV UR9, 0x40000040 ;  /* 0x4000004000097882 */ /* 0x000fe20000000000 */
[----:B------:R-:W-:-:S10]  /*15b0*/  UMOV UR11, 0x40000040 ;  /* 0x40000040000b7882 */ /* 0x000fd40000000000 */
[----:B------:R-:W-:-:S04]  /*15c0*/  UIADD3 UR4, UR4, 0x10100, URZ ;  /* 0x0001010004047890 */ /* 0x000fc8000fffe03f */
[----:B------:R-:W-:-:S04]  /*15d0*/  USHF.R.U32.HI UR4, URZ, 0x4, UR4 ;  /* 0x000000043f047899 */ /* 0x000fc80008011604 */
[----:B------:R-:W-:Y:S02]  /*15e0*/  ULOP3.LUT UR5, UR4, 0x3fff, URZ, 0xc0, !UPT ;  /* 0x00003fff04057892 */ /* 0x000fe4000f8ec03f */
[----:B------:R-:W-:Y:S02]  /*15f0*/  ULOP3.LUT UR4, UR41, 0x10000, URZ, 0xfc, !UPT ;  /* 0x0001000029047892 */ /* 0x000fe4000f8efc3f */
[----:B------:R-:W-:Y:S02]  /*1600*/  ULOP3.LUT UR5, UR5, 0x10000, URZ, 0xfc, !UPT ;  /* 0x0001000005057892 */ /* 0x000fe4000f8efc3f */
[----:B------:R-:W-:Y:S02]  /*1610*/  ULEA UR6, UR39, UR4, 0xa ;  /* 0x0000000427067291 */ /* 0x000fe4000f8e503f */
[----:B------:R-:W-:-:S05]  /*1620*/  ULEA UR7, UR39, UR5, 0xb ;  /* 0x0000000527077291 */ /* 0x000fca000f8e583f */
[----:B------:R-:W-:Y:S02]  /*1630*/  UMOV UR8, UR6 ;  /* 0x0000000600087c82 */ /* 0x000fe40008000000 */
[----:B------:R-:W-:Y:S02]  /*1640*/  UMOV UR10, UR7 ;  /* 0x00000007000a7c82 */ /* 0x000fe40008000000 */
[----:B------:R-:W-:Y:S01]  /*1650*/  HGMMA.64x256x16.F32 R24, gdesc[UR8], RZ, !UPT, gsb0 ;  /* 0x03e00000081879f0 */ /* 0x000fe2000c0008ff */
[----:B------:R-:W-:Y:S02]  /*1660*/  UIADD3 UR8, UR6, 0x2, URZ ;  /* 0x0000000206087890 */ /* 0x000fe4000fffe03f */
[----:B------:R-:W-:Y:S01]  /*1670*/  UIADD3 UR10, UR7, 0x2, URZ ;  /* 0x00000002070a7890 */ /* 0x000fe2000fffe03f */
[----:B------:R-:W-:Y:S01]  /*1680*/  UMOV UR9, 0x40000040 ;  /* 0x4000004000097882 */ /* 0x000fe20000000000 */
[----:B------:R-:W-:Y:S01]  /*1690*/  UMOV UR11, 0x40000040 ;  /* 0x40000040000b7882 */ /* 0x000fe20000000000 */
[----:B------:R-:W-:-:S02]  /*16a0*/  WARPGROUP.DEPBAR.LE gsb0, 0x0 ;  /* 0x00008000000079c5 */ /* 0x000fc40000010000 */
[----:B------:R-:W-:-:S15]  /*16b0*/  WARPGROUP.ARRIVE ;  /* 0x00000000000079c5 */ /* 0x000fde0000000000 */
[----:B------:R-:W-:-:S05]  /*16c0*/  NOP ;  /* 0x0000000000007918 */ /* 0x000fca0000000000 */
[----:B------:R-:W-:Y:S01]  /*16d0*/  HGMMA.64x256x16.F32 R24, gdesc[UR8], R24, gsb0 ;  /* 0x03e00000081879f0 */ /* 0x000fe20008000818 */
[----:B------:R-:W-:Y:S02]  /*16e0*/  UIADD3 UR8, UR6, 0x4, URZ ;  /* 0x0000000406087890 */ /* 0x000fe4000fffe03f */
[----:B------:R-:W-:Y:S01]  /*16f0*/  UIADD3 UR10, UR7, 0x4, URZ ;  /* 0x00000004070a7890 */ /* 0x000fe2000fffe03f */
[----:B------:R-:W-:Y:S01]  /*1700*/  UMOV UR9, 0x40000040 ;  /* 0x4000004000097882 */ /* 0x000fe20000000000 */
[----:B------:R-:W-:Y:S01]  /*1710*/  UMOV UR11, 0x40000040 ;  /* 0x40000040000b7882 */ /* 0x000fe20000000000 */
[----:B------:R-:W-:Y:S02]  /*1720*/  WARPGROUP.DEPBAR.LE gsb0, 0x0 ;  /* 0x00008000000079c5 */ /* 0x000fe40000010000 */
        /* <DEDUP_REMOVED lines=10> */
[----:B------:R-:W-:Y:S03]  /*17d0*/  HGMMA.64x256x16.F32 R24, gdesc[UR8], R24, gsb0 ;  /* 0x03e00000081879f0 */ /* 0x000fe60008000818 */
[----:B------:R-:W-:Y:S02]  /*17e0*/  WARPGROUP.DEPBAR.LE gsb0, 0x0 ;  /* 0x00008000000079c5 */ /* 0x000fe40000010000 */
[----:B------:R-:W-:Y:S05]  /*17f0*/  @!P1 BRA `(.L_x_22) ;  /* 0x0000000400309947 */ /* 0x000fea0003800000 */
[----:B------:R-:W-:Y:S02]  /*1800*/  UIADD3 UR6, UR39, 0x1, URZ ;  /* 0x0000000127067890 */ /* 0x000fe4000fffe03f */
[----:B------:R-:W-:Y:S02]  /*1810*/  IMAD.U32 R3, RZ, RZ, UR39 ;  /* 0x00000027ff037e24 */ /* 0x000fe4000f8e00ff */
[----:B------:R-:W-:-:S04]  /*1820*/  UISETP.NE.AND UP0, UPT, UR6, 0x4, UPT ;  /* 0x000000040600788c */ /* 0x000fc8000bf05270 */
[----:B------:R-:W-:Y:S02]  /*1830*/  USEL UR7, URZ, 0x1, UP0 ;  /* 0x000000013f077887 */ /* 0x000fe40008000000 */
[----:B------:R-:W-:Y:S02]  /*1840*/  USEL UR6, UR6, URZ, UP0 ;  /* 0x0000003f06067287 */ /* 0x000fe40008000000 */
[----:B------:R-:W-:-:S06]  /*1850*/  ULOP3.LUT UR7, UR38, UR7, URZ, 0x3c, !UPT ;  /* 0x0000000726077292 */ /* 0x000fcc000f8e3c3f */
[----:B------:R-:W-:-:S07]  /*1860*/  IMAD.U32 R7, RZ, RZ, UR7 ;  /* 0x00000007ff077e24 */ /* 0x000fce000f8e00ff */
.L_x_29:
[----:B------:R-:W-:Y:S05]  /*1870*/  @!P0 BRA `(.L_x_23) ;  /* 0x0000000000048947 */ /* 0x000fea0003800000 */
[----:B------:R-:W-:Y:S01]  /*1880*/  BPT.TRAP 0x1 ;  /* 0x000000040000795c */ /* 0x000fe20000300000 */
.L_x_23:
[----:B------:R-:W2:Y:S01]  /*1890*/  S2UR UR8, SR_CgaCtaId ;  /* 0x00000000000879c3 */ /* 0x000ea20000008800 */
[----:B------:R-:W-:Y:S01]  /*18a0*/  UMOV UR7, 0x400 ;  /* 0x0000040000077882 */ /* 0x000fe20000000000 */
[----:B01----:R-:W-:Y:S01]  /*18b0*/  IMAD.U32 R5, RZ, RZ, UR6 ;  /* 0x00000006ff057e24 */ /* 0x003fe2000f8e00ff */
[----:B------:R-:W-:Y:S01]  /*18c0*/  SHF.L.U32 R4, R7, 0x1f, RZ ;  /* 0x0000001f07047819 */ /* 0x000fe200000006ff */
[----:B--2---:R-:W-:-:S06]  /*18d0*/  ULEA UR7, UR8, UR7, 0x18 ;  /* 0x0000000708077291 */ /* 0x004fcc000f8ec03f */
[----:B------:R-:W-:-:S04]  /*18e0*/  IMAD.U32 R6, RZ, RZ, UR7 ;  /* 0x00000007ff067e24 */ /* 0x000fc8000f8e00ff */
[----:B------:R-:W-:-:S04]  /*18f0*/  IMAD R5, R5, 0x8, R6 ;  /* 0x0000000805057824 */ /* 0x000fc800078e0206 */
[----:B------:R0:W1:Y:S01]  /*1900*/  SYNCS.PHASECHK.TRANS64.TRYWAIT P1, [R5+URZ], R4 ;  /* 0x00000004050075a7 */ /* 0x000062000802017f */
[----:B------:R-:W-:Y:S05]  /*1910*/  @!P0 BRA `(.L_x_24) ;  /* 0x0000000000048947 */ /* 0x000fea0003800000 */
[----:B------:R-:W-:Y:S01]  /*1920*/  BPT.TRAP 0x1 ;  /* 0x000000040000795c */ /* 0x000fe20000300000 */
.L_x_24:
[----:B-1----:R-:W-:Y:S05]  /*1930*/  @P1 BRA `(.L_x_25) ;  /* 0x0000000000081947 */ /* 0x002fea0003800000 */
[----:B------:R-:W1:Y:S02]  /*1940*/  SYNCS.PHASECHK.TRANS64.TRYWAIT P1, [R5+URZ], R4 ;  /* 0x00000004050075a7 */ /* 0x000e64000802017f */
[----:B-1----:R-:W-:Y:S05]  /*1950*/  @!P1 BRA `(.L_x_26) ;  /* 0x0000009c00dc9947 */ /* 0x002fea0003800000 */
.L_x_25:
[----:B------:R-:W-:Y:S01]  /*1960*/  ULEA UR7, UR6, UR4, 0xa ;  /* 0x0000000406077291 */ /* 0x000fe2000f8e503f */
[----:B------:R-:W-:Y:S01]  /*1970*/  WARPGROUP.ARRIVE ;  /* 0x00000000000079c5 */ /* 0x000fe20000000000 */
[----:B------:R-:W-:Y:S01]  /*1980*/  ULEA UR12, UR6, UR5, 0xb ;  /* 0x00000005060c7291 */ /* 0x000fe2000f8e583f */
[----:B------:R-:W-:Y:S01]  /*1990*/  UMOV UR9, 0x40000040 ;  /* 0x4000004000097882 */ /* 0x000fe20000000000 */
[----:B------:R-:W-:-:S03]  /*19a0*/  UMOV UR11, 0x40000040 ;  /* 0x40000040000b7882 */ /* 0x000fc60000000000 */
[----:B------:R-:W-:Y:S02]  /*19b0*/  UMOV UR8, UR7 ;  /* 0x0000000700087c82 */ /* 0x000fe40008000000 */
[----:B------:R-:W-:Y:S02]  /*19c0*/  UMOV UR10, UR12 ;  /* 0x0000000c000a7c82 */ /* 0x000fe40008000000 */
[----:B------:R-:W-:Y:S01]  /*19d0*/  HGMMA.64x256x16.F32 R24, gdesc[UR8], R24, gsb0 ;  /* 0x03e00000081879f0 */ /* 0x000fe20008000818 */
        /* <DEDUP_REMOVED lines=26> */
[----:B------:R-:W-:Y:S01]  /*1b80*/  BPT.TRAP 0x1 ;  /* 0x000000040000795c */ /* 0x000fe20000300000 */
.L_x_27:
[----:B------:R-:W-:-:S13]  /*1b90*/  ISETP.NE.AND P1, PT, R22, RZ, PT ;  /* 0x000000ff1600720c */ /* 0x000fda0003f25270 */
[----:B01----:R-:W-:-:S04]  /*1ba0*/  @P1 IMAD R4, R3, 0x8, R6 ;  /* 0x0000000803041824 */ /* 0x003fc800078e0206 */
[----:B------:R-:W-:-:S05]  /*1bb0*/  @P1 VIADD R5, R4, 0x20 ;  /* 0x0000002004051836 */ /* 0x000fca0000000000 */
[----:B------:R-:W-:-:S04]  /*1bc0*/  @P1 PRMT R5, R152, 0x654, R5 ;  /* 0x0000065498051816 */ /* 0x000fc80000000005 */
[----:B------:R0:W-:Y:S01]  /*1bd0*/  @P1 SYNCS.ARRIVE.TRANS64.RED.A1T0 RZ, [R5+URZ], RZ ;  /* 0x000000ff05ff19a7 */ /* 0x0001e2000810043f */
[----:B------:R-:W-:-:S13]  /*1be0*/  ISETP.GT.U32.AND P1, PT, R19, 0x1, PT ;  /* 0x000000011300780c */ /* 0x000fda0003f24070 */
[----:B0-----:R-:W-:Y:S05]  /*1bf0*/  @P1 BRA `(.L_x_28) ;  /* 0x0000000000041947 */ /* 0x001fea0003800000 */
[----:B------:R-:W-:Y:S01]  /*1c00*/  BPT.TRAP 0x1 ;  /* 0x000000040000795c */ /* 0x000fe20000300000 */
.L_x_28:
[----:B------:R-:W-:Y:S01]  /*1c10*/  UIADD3 UR6, UR6, 0x1, URZ ;  /* 0x0000000106067890 */ /* 0x000fe2000fffe03f */
[C---:B------:R-:W-:Y:S01]  /*1c20*/  ISETP.GT.AND P2, PT, R0.reuse, 0x1, PT ;  /* 0x000000010000780c */ /* 0x040fe20003f44270 */
[----:B------:R-:W-:Y:S02]  /*1c30*/  VIADD R3, R3, 0x1 ;  /* 0x0000000103037836 */ /* 0x000fe40000000000 */
[----:B------:R-:W-:Y:S01]  /*1c40*/  UISETP.NE.AND UP0, UPT, UR6, 0x4, UPT ;  /* 0x000000040600788c */ /* 0x000fe2000bf05270 */
[----:B------:R-:W-:Y:S02]  /*1c50*/  VIADD R0, R0, 0xffffffff ;  /* 0xffffffff00007836 */ /* 0x000fe40000000000 */
[C---:B------:R-:W-:Y:S01]  /*1c60*/  ISETP.NE.AND P1, PT, R3.reuse, 0x4, PT ;  /* 0x000000040300780c */ /* 0x040fe20003f25270 */
[----:B------:R-:W-:Y:S02]  /*1c70*/  USEL UR7, URZ, 0x1, UP0 ;  /* 0x000000013f077887 */ /* 0x000fe40008000000 */
[----:B------:R-:W-:Y:S01]  /*1c80*/  USEL UR6, UR6, URZ, UP0 ;  /* 0x0000003f06067287 */ /* 0x000fe20008000000 */
[----:B------:R-:W-:-:S03]  /*1c90*/  SEL R3, R3, RZ, P1 ;  /* 0x000000ff03037207 */ /* 0x000fc60000800000 */
[----:B------:R-:W-:Y:S01]  /*1ca0*/  LOP3.LUT R7, R7, UR7, RZ, 0x3c, !PT ;  /* 0x0000000707077c12 */ /* 0x000fe2000f8e3cff */
[----:B------:R-:W-:Y:S07]  /*1cb0*/  @P2 BRA `(.L_x_29) ;  /* 0xfffffff800ec2947 */ /* 0x000fee000383ffff */
.L_x_22:
[----:B------:R-:W2:Y:S02]  /*1cc0*/  LDC R0, c[0x0][0x28c] ;  /* 0x0000a300ff007b82 */ /* 0x000ea40000000800 */
[----:B--2---:R-:W-:-:S13]  /*1cd0*/  ISETP.GE.AND P1, PT, R0, 0x1, PT ;  /* 0x000000010000780c */ /* 0x004fda0003f26270 */
[----:B------:R-:W-:Y:S05]  /*1ce0*/  @!P1 BRA `(.L_x_30) ;  /* 0x0000000000409947 */ /* 0x000fea0003800000 */
[----:B------:R-:W-:Y:S05]  /*1cf0*/  @!P0 BRA `(.L_x_31) ;  /* 0x0000000000048947 */ /* 0x000fea0003800000 */
[----:B------:R-:W-:Y:S01]  /*1d00*/  BPT.TRAP 0x1 ;  /* 0x000000040000795c */ /* 0x000fe20000300000 */
.L_x_31:
[----:B------:R-:W-:Y:S01]  /*1d10*/  ISETP.NE.AND P0, PT, R22, RZ, PT ;  /* 0x000000ff1600720c */ /* 0x000fe20003f05270 */
[----:B------:R-:W-:-:S12]  /*1d20*/  UISETP.LT.AND UP1, UPT, UR40, 0x1, UPT ;  /* 0x000000012800788c */ /* 0x000fd8000bf21270 */
[----:B------:R-:W-:-:S05]  /*1d30*/  VOTEU.ANY UP0, P0 ;  /* 0x00000000003f7886 */ /* 0x000fca0000000100 */
[----:B------:R-:W-:-:S04]  /*1d40*/  @UP0 USEL UR4, UR40, 0x1, UP1 ;  /* 0x0000000128040887 */ /* 0x000fc80008800000 */
[----:B------:R-:W-:-:S06]  /*1d50*/  @UP0 UIADD3 UR4, UR39, UR40, -UR4 ;  /* 0x0000002827040290 */ /* 0x000fcc000fffe804 */
[----:B------:R-:W-:-:S04]  /*1d60*/  IMAD.U32 R0, RZ, RZ, UR4 ;  /* 0x00000004ff007e24 */ /* 0x000fc8000f8e00ff */
[----:B------:R-:W-:-:S05]  /*1d70*/  @P0 IMAD.SHL.U32 R0, R0, 0x8, RZ ;  /* 0x0000000800000824 */ /* 0x000fca00078e00ff */
[----:B------:R-:W-:-:S04]  /*1d80*/  @P0 LOP3.LUT R0, R0, 0x18, RZ, 0xc0, !PT ;  /* 0x0000001800000812 */ /* 0x000fc800078ec0ff */
[----:B------:R-:W-:-:S04]  /*1d90*/  @P0 IADD3 R3, R6, 0x20, R0 ;  /* 0x0000002006030810 */ /* 0x000fc80007ffe000 */
[----:B------:R-:W-:-:S04]  /*1da0*/  @P0 PRMT R3, R152, 0x654, R3 ;  /* 0x0000065498030816 */ /* 0x000fc80000000003 */
[----:B------:R2:W-:Y:S01]  /*1db0*/  @P0 SYNCS.ARRIVE.TRANS64.RED.A1T0 RZ, [R3+URZ], RZ ;  /* 0x000000ff03ff09a7 */ /* 0x0005e2000810043f */
[----:B------:R-:W-:-:S13]  /*1dc0*/  ISETP.GT.U32.AND P0, PT, R19, 0x1, PT ;  /* 0x000000011300780c */ /* 0x000fda0003f04070 */
[----:B--2---:R-:W-:Y:S05]  /*1dd0*/  @P0 BRA `(.L_x_30) ;  /* 0x0000000000040947 */ /* 0x004fea0003800000 */
[----:B------:R-:W-:Y:S01]  /*1de0*/  BPT.TRAP 0x1 ;  /* 0x000000040000795c */ /* 0x000fe20000300000 */
.L_x_30:
[----:B------:R-:W2:Y:S01]  /*1df0*/  LDC R6, c[0x0][0x288] ;  /* 0x0000a200ff067b82 */ /* 0x000ea20000000800 */
[--C-:B------:R-:W-:Y:S01]  /*1e00*/  SHF.R.U32.HI R0, RZ, 0x2, R18.reuse ;  /* 0x00000002ff007819 */ /* 0x100fe20000011612 */
[----:B------:R-:W-:Y:S01]  /*1e10*/  UIADD3 UR39, UR40, UR39, URZ ;  /* 0x0000002728277290 */ /* 0x000fe2000fffe03f */
[----:B01----:R-:W-:Y:S01]  /*1e20*/  SHF.R.U32.HI R5, RZ, 0x7, R18 ;  /* 0x00000007ff057819 */ /* 0x003fe20000011612 */
[----:B------:R-:W-:Y:S01]  /*1e30*/  ULDC UR8, c[0x0][0x284] ;  /* 0x0000a10000087ab9 */ /* 0x000fe20000000800 */
[----:B------:R-:W-:Y:S01]  /*1e40*/  LOP3.LUT R4, R18, 0x60, RZ, 0xc0, !PT ;  /* 0x0000006012047812 */ /* 0x000fe200078ec0ff */
[----:B------:R-:W-:Y:S01]  /*1e50*/  USHF.R.U32.HI UR4, URZ, 0x2, UR39 ;  /* 0x000000023f047899 */ /* 0x000fe20008011627 */
[----:B------:R-:W-:Y:S01]  /*1e60*/  LOP3.LUT R3, R0, 0x7, RZ, 0xc0, !PT ;  /* 0x0000000700037812 */ /* 0x000fe200078ec0ff */
[----:B------:R-:W-:Y:S01]  /*1e70*/  UISETP.GT.U32.AND UP1, UPT, UR39, 0x3, UPT ;  /* 0x000000032700788c */ /* 0x000fe2000bf24070 */
[----:B------:R-:W-:Y:S01]  /*1e80*/  LOP3.LUT R0, R5, 0x1, RZ, 0xc0, !PT ;  /* 0x0000000105007812 */ /* 0x000fe200078ec0ff */
[----:B------:R-:W-:Y:S01]  /*1e90*/  ULOP3.LUT UR4, UR4, 0x1, URZ, 0xc0, !UPT ;  /* 0x0000000104047892 */ /* 0x000fe2000f8ec03f */
[----:B------:R-:W-:Y:S01]  /*1ea0*/  SHF.R.U32.HI R10, RZ, 0x1, R4 ;  /* 0x00000001ff0a7819 */ /* 0x000fe20000011604 */
[----:B------:R-:W-:Y:S01]  /*1eb0*/  IMAD.SHL.U32 R4, R18, 0x2, RZ ;  /* 0x0000000212047824 */ /* 0x000fe200078e00ff */
[----:B------:R-:W-:Y:S01]  /*1ec0*/  SHF.R.S32.HI R21, RZ, 0x1f, R23 ;  /* 0x0000001fff157819 */ /* 0x000fe20000011417 */
[----:B------:R-:W-:Y:S01]  /*1ed0*/  IMAD.SHL.U32 R8, R0, 0x40, RZ ;  /* 0x0000004000087824 */ /* 0x000fe200078e00ff */
[--C-:B------:R-:W-:Y:S01]  /*1ee0*/  IADD3 R5, RZ, -R10, -R3.reuse ;  /* 0x8000000aff057210 */ /* 0x100fe20007ffe803 */
[----:B------:R-:W-:Y:S01]  /*1ef0*/  UISETP.NE.U32.AND UP0, UPT, UR4, 0x1, UPT ;  /* 0x000000010400788c */ /* 0x000fe2000bf05070 */
[----:B------:R-:W-:Y:S01]  /*1f00*/  LOP3.LUT R4, R4, 0x6, RZ, 0xc0, !PT ;  /* 0x0000000604047812 */ /* 0x000fe200078ec0ff */
[----:B------:R-:W-:Y:S01]  /*1f10*/  ULDC.64 UR6, c[0x0][0x5d0] ;  /* 0x0001740000067ab9 */ /* 0x000fe20000000a00 */
[----:B------:R-:W-:Y:S01]  /*1f20*/  LOP3.LUT R3, R8, 0x40, R3, 0xe2, !PT ;  /* 0x0000004008037812 */ /* 0x000fe200078ee203 */
[----:B------:R-:W-:Y:S01]  /*1f30*/  IMAD R11, R0, -0x40, R5 ;  /* 0xffffffc0000b7824 */ /* 0x000fe200078e0205 */
[----:B------:R-:W-:Y:S01]  /*1f40*/  LOP3.LUT R0, R18, 0x3, RZ, 0xc0, !PT ;  /* 0x0000000312007812 */ /* 0x000fe200078ec0ff */
[----:B------:R-:W-:Y:S01]  /*1f50*/  UISETP.LT.U32.AND UP1, UPT, UR40, 0x4, UP1 ;  /* 0x000000042800788c */ /* 0x000fe20008f21070 */
[----:B------:R-:W-:Y:S01]  /*1f60*/  PRMT R8, R4, 0x6540, R153 ;  /* 0x0000654004087816 */ /* 0x000fe20000000099 */
[----:B------:R-:W-:Y:S01]  /*1f70*/  IMAD.SHL.U32 R153, R153, 0x100, RZ ;  /* 0x0000010099997824 */ /* 0x000fe200078e00ff */
[----:B------:R-:W-:Y:S01]  /*1f80*/  UISETP.GT.U32.AND UP0, UPT, UR40, 0x3, !UP0 ;  /* 0x000000032800788c */ /* 0x000fe2000c704070 */
[----:B--2---:R-:W-:Y:S01]  /*1f90*/  IMAD R12, R0, -0x2, R6 ;  /* 0xfffffffe000c7824 */ /* 0x004fe200078e0206 */
[----:B------:R-:W-:Y:S01]  /*1fa0*/  SHF.R.S32.HI R9, RZ, 0x1f, R8 ;  /* 0x0000001fff097819 */ /* 0x000fe20000011408 */
[C---:B------:R-:W-:Y:S01]  /*1fb0*/  IMAD.SHL.U32 R0, R154.reuse, 0x80, RZ ;  /* 0x000000809a007824 */ /* 0x040fe200078e00ff */
[----:B------:R-:W-:Y:S01]  /*1fc0*/  ISETP.GE.AND P0, PT, R153, R6, PT ;  /* 0x000000069900720c */ /* 0x000fe20003f06270 */
[----:B------:R-:W-:Y:S01]  /*1fd0*/  IMAD R4, R21, UR6, RZ ;  /* 0x0000000615047c24 */ /* 0x000fe2000f8e02ff */
[----:B------:R-:W-:Y:S01]  /*1fe0*/  USEL UR5, URZ, 0x1, !UP1 ;  /* 0x000000013f057887 */ /* 0x000fe2000c800000 */
[----:B------:R-:W-:Y:S01]  /*1ff0*/  IMAD.WIDE R6, R154, 0x80, RZ ;  /* 0x000000809a067825 */ /* 0x000fe200078e02ff */
[C---:B------:R-:W-:Y:S01]  /*2000*/  ISETP.GE.OR P0, PT, R0.reuse, UR8, P0 ;  /* 0x0000000800007c0c */ /* 0x040fe20008706670 */
[----:B------:R-:W-:Y:S01]  /*2010*/  USEL UR4, URZ, 0x1, !UP0 ;  /* 0x000000013f047887 */ /* 0x000fe2000c000000 */
[----:B------:R-:W-:Y:S01]  /*2020*/  IADD3 R0, -R0, UR8, R11 ;  /* 0x0000000800007c10 */ /* 0x000fe2000fffe10b */
[C---:B------:R-:W-:Y:S01]  /*2030*/  IMAD R13, R23.reuse, UR7, R4 ;  /* 0x00000007170d7c24 */ /* 0x040fe2000f8e0204 */
[----:B------:R-:W-:Y:S01]  /*2040*/  ULOP3.LUT UR39, UR39, 0x3, URZ, 0xc0, !UPT ;  /* 0x0000000327277892 */ /* 0x000fe2000f8ec03f */
[----:B------:R-:W-:Y:S01]  /*2050*/  IMAD.WIDE.U32 R4, R23, UR6, R8 ;  /* 0x0000000617047c25 */ /* 0x000fe2000f8e0008 */
[----:B------:R-:W-:Y:S01]  /*2060*/  ULOP3.LUT UR38, UR4, UR38, UR5, 0x96, !UPT ;  /* 0x0000002604267292 */ /* 0x000fe2000f8e9605 */
[----:B------:R-:W-:-:S02]  /*2070*/  LOP3.LUT R169, R6, R3, R10, 0xfe, !PT ;  /* 0x0000000306a97212 */ /* 0x000fc400078efe0a */
[----:B------:R-:W-:Y:S02]  /*2080*/  IMAD.IADD R5, R5, 0x1, R13 ;  /* 0x0000000105057824 */ /* 0x000fe400078e020d */
[----:B------:R-:W-:Y:S02]  /*2090*/  IMAD.IADD R3, R12, 0x1, -R153 ;  /* 0x000000010c037824 */ /* 0x000fe400078e0a99 */
[----:B------:R-:W-:Y:S01]  /*20a0*/  IMAD.MOV.U32 R154, RZ, RZ, -0x1 ;  /* 0xffffffffff9a7424 */ /* 0x000fe200078e00ff */
[----:B------:R-:W-:Y:S06]  /*20b0*/  @P0 BRA `(.L_x_32) ;  /* 0x0000007800dc0947 */ /* 0x000fec0003800000 */
[----:B------:R-:W0:Y:S01]  /*20c0*/  LDC.64 R10, c[0x0][0x5c8] ;  /* 0x00017200ff0a7b82 */ /* 0x000e220000000a00 */
[----:B-----5:R-:W-:Y:S01]  /*20d0*/  FSETP.NEU.AND P0, PT, R156, RZ, PT ;  /* 0x000000ff9c00720b */ /* 0x020fe20003f0d000 */
[----:B------:R-:W-:Y:S01]  /*20e0*/  BSSY B0, `(.L_x_32) ;  /* 0x00007b4000007945 */ /* 0x000fe20003800000 */
[----:B------:R-:W-:-:S04]  /*20f0*/  ISETP.GT.AND P2, PT, R3, RZ, PT ;  /* 0x000000ff0300720c */ /* 0x000fc80003f44270 */
[----:B------:R-:W-:Y:S01]  /*2100*/  ISETP.GT.AND P1, PT, R0, RZ, P2 ;  /* 0x000000ff0000720c */ /* 0x000fe20001724270 */
[-C--:B0-----:R-:W-:Y:S02]  /*2110*/  IMAD R12, R7, R10.reuse, RZ ;  /* 0x0000000a070c7224 */ /* 0x081fe400078e02ff */
[----:B------:R-:W-:-:S04]  /*2120*/  IMAD.WIDE.U32 R160, R169, R10, R4 ;  /* 0x0000000aa9a07225 */ /* 0x000fc800078e0004 */
[----:B------:R-:W-:-:S04]  /*2130*/  IMAD R5, R169, R11, R12 ;  /* 0x0000000ba9057224 */ /* 0x000fc800078e020c */
[----:B------:R-:W-:Y:S01]  /*2140*/  IMAD.IADD R153, R161, 0x1, R5 ;  /* 0x00000001a1997824 */ /* 0x000fe200078e0205 */
[----:B------:R-:W-:Y:S06]  /*2150*/  @!P0 BRA `(.L_x_33) ;  /* 0x0000005400988947 */ /* 0x000fec0003800000 */
[----:B------:R-:W0:Y:S01]  /*2160*/  LDC.64 R14, c[0x0][0x5b8] ;  /* 0x00016e00ff0e7b82 */ /* 0x000e220000000a00 */
[----:B------:R-:W-:-:S07]  /*2170*/  ULDC.64 UR4, c[0x0][0x5c0] ;  /* 0x0001700000047ab9 */ /* 0x000fce0000000a00 */
[----:B------:R-:W1:Y:S08]  /*2180*/  LDC.64 R166, c[0x0][0x5b0] ;  /* 0x00016c00ffa67b82 */ /* 0x000e700000000a00 */
[----:B------:R-:W2:Y:S01]  /*2190*/  LDC.64 R12, c[0x0][0x5a8] ;  /* 0x00016a00ff0c7b82 */ /* 0x000ea20000000a00 */
[-C--:B0-----:R-:W-:Y:S02]  /*21a0*/  IMAD R4, R21, R14.reuse, RZ ;  /* 0x0000000e15047224 */ /* 0x081fe400078e02ff */
[----:B------:R-:W-:-:S04]  /*21b0*/  IMAD.WIDE.U32 R162, R23, R14, R8 ;  /* 0x0000000e17a27225 */ /* 0x000fc800078e0008 */
[----:B------:R-:W-:Y:S02]  /*21c0*/  IMAD R161, R23, R15, R4 ;  /* 0x0000000f17a17224 */ /* 0x000fe400078e0204 */
[-C--:B-1----:R-:W-:Y:S02]  /*21d0*/  IMAD R6, R7, R166.reuse, RZ ;  /* 0x000000a607067224 */ /* 0x082fe400078e02ff */
[----:B------:R-:W-:Y:S02]  /*21e0*/  IMAD.IADD R21, R163, 0x1, R161 ;  /* 0x00000001a3157824 */ /* 0x000fe400078e02a1 */
[----:B------:R-:W-:Y:S02]  /*21f0*/  IMAD.MOV.U32 R20, RZ, RZ, R162 ;  /* 0x000000ffff147224 */ /* 0x000fe400078e00a2 */
[C---:B------:R-:W-:Y:S02]  /*2200*/  IMAD R165, R169.reuse, R167, R6 ;  /* 0x000000a7a9a57224 */ /* 0x040fe400078e0206 */
[----:B------:R-:W-:-:S04]  /*2210*/  IMAD.WIDE.U32 R4, R169, R166, R20 ;  /* 0x000000a6a9047225 */ /* 0x000fc800078e0014 */
[----:B------:R-:W-:Y:S01]  /*2220*/  IMAD.IADD R5, R5, 0x1, R165 ;  /* 0x0000000105057824 */ /* 0x000fe200078e02a5 */
[----:B--2---:R-:W-:-:S04]  /*2230*/  LEA R6, P0, R4, R12, 0x1 ;  /* 0x0000000c04067211 */ /* 0x004fc800078008ff */
[----:B------:R-:W-:-:S05]  /*2240*/  LEA.HI.X R7, R4, R13, R5, 0x1, P0 ;  /* 0x0000000d04077211 */ /* 0x000fca00000f0c05 */
[----:B------:R0:W2:Y:S01]  /*2250*/  @P1 LDG.E.LTC128B.U16 R15, desc[UR36][R6.64] ;  /* 0x00000024060f1981 */ /* 0x0000a2000c1e1520 */
[----:B------:R-:W-:Y:S01]  /*2260*/  LEA R4, P0, R160, UR4, 0x1 ;  /* 0x00000004a0047c11 */ /* 0x000fe2000f8008ff */
[----:B------:R-:W-:Y:S01]  /*2270*/  IMAD.WIDE.U32 R158, R169, R166, R8 ;  /* 0x000000a6a99e7225 */ /* 0x000fe200078e0008 */
[----:B------:R-:W-:Y:S03]  /*2280*/  BSSY B1, `(.L_x_34) ;  /* 0x0000012000017945 */ /* 0x000fe60003800000 */
[----:B------:R-:W-:Y:S02]  /*2290*/  IMAD.IADD R159, R165, 0x1, R159 ;  /* 0x00000001a59f7824 */ /* 0x000fe400078e029f */
[----:B------:R-:W-:-:S04]  /*22a0*/  IMAD.WIDE.U32 R158, R23, R14, R158 ;  /* 0x0000000e179e7225 */ /* 0x000fc800078e009e */
[----:B0-----:R-:W-:Y:S01]  /*22b0*/  IMAD.IADD R7, R161, 0x1, R159 ;  /* 0x00000001a1077824 */ /* 0x001fe200078e029f */
[----:B------:R-:W-:Y:S02]  /*22c0*/  LEA R6, P4, R158, R12, 0x1 ;  /* 0x0000000c9e067211 */ /* 0x000fe400078808ff */
[----:B------:R-:W-:Y:S02]  /*22d0*/  SHF.L.U64.HI R159, R166, 0x3, R167 ;  /* 0x00000003a69f7819 */ /* 0x000fe400000102a7 */
[----:B------:R-:W-:Y:S01]  /*22e0*/  LEA.HI.X R7, R158, R13, R7, 0x1, P4 ;  /* 0x0000000d9e077211 */ /* 0x000fe200020f0c07 */
[----:B------:R-:W-:Y:S02]  /*22f0*/  IMAD.SHL.U32 R158, R166, 0x8, RZ ;  /* 0x00000008a69e7824 */ /* 0x000fe400078e00ff */
[----:B--2---:R-:W-:-:S05]  /*2300*/  HADD2.F32 R5, -RZ, R15.H0_H0 ;  /* 0x2000000fff057230 */ /* 0x004fca0000004100 */
[----:B------:R-:W-:-:S04]  /*2310*/  FMUL R5, R5, R156 ;  /* 0x0000009c05057220 */ /* 0x000fc80000400000 */
[----:B------:R-:W-:Y:S01]  /*2320*/  FFMA R24, R24, R155, R5 ;  /* 0x0000009b18187223 */ /* 0x000fe20000000005 */
[----:B------:R-:W-:Y:S02]  /*2330*/  LEA.HI.X R5, R160, UR5, R153, 0x1, P0 ;  /* 0x00000005a0057c11 */ /* 0x000fe400080f0c99 */
[----:B------:R-:W-:Y:S02]  /*2340*/  ISETP.GT.AND P0, PT, R3, 0x1, PT ;  /* 0x000000010300780c */ /* 0x000fe40003f04270 */
[----:B------:R-:W-:Y:S02]  /*2350*/  F2FP.F16.F32.PACK_AB R24, RZ, R24 ;  /* 0x00000018ff18723e */ /* 0x000fe400000000ff */
[----:B------:R-:W-:-:S03]  /*2360*/  ISETP.GT.AND P3, PT, R0, RZ, P0 ;  /* 0x000000ff0000720c */ /* 0x000fc60000764270 */
[----:B------:R0:W-:Y:S10]  /*2370*/  @P1 STG.E.U16 desc[UR36][R4.64], R24 ;  /* 0x0000001804001986 */ /* 0x0001f4000c101524 */
[----:B------:R-:W-:Y:S05]  /*2380*/  @!P3 BRA `(.L_x_35) ;  /* 0x000000000004b947 */ /* 0x000fea0003800000 */
[----:B------:R1:W5:Y:S02]  /*2390*/  LDG.E.LTC128B.U16 R15, desc[UR36][R6.64+0x2] ;  /* 0x00000224060f7981 */ /* 0x000364000c1e1520 */
.L_x_35:
[----:B------:R-:W-:Y:S05]  /*23a0*/  BSYNC B1 ;  /* 0x0000000000017941 */ /* 0x000fea0003800000 */
.L_x_34:
[----:B-----5:R-:W-:Y:S01]  /*23b0*/  HADD2.F32 R153, -RZ, R15.H0_H0 ;  /* 0x2000000fff997230 */ /* 0x020fe20000004100 */
[----:B------:R-:W-:Y:S01]  /*23c0*/  ISETP.GT.AND P2, PT, R0, 0x8, P2 ;  /* 0x000000080000780c */ /* 0x000fe20001744270 */
[----:B------:R-:W-:Y:S01]  /*23d0*/  IMAD.WIDE.U32 R158, R169, R166, R158 ;  /* 0x000000a6a99e7225 */ /* 0x000fe200078e009e */
[----:B0-----:R-:W-:-:S03]  /*23e0*/  PRMT R24, R15, 0x7610, R24 ;  /* 0x000076100f187816 */ /* 0x001fc60000000018 */
[----:B------:R-:W-:Y:S01]  /*23f0*/  FMUL R20, R153, R156 ;  /* 0x0000009c99147220 */ /* 0x000fe20000400000 */
[----:B------:R-:W-:Y:S01]  /*2400*/  IMAD.IADD R165, R165, 0x1, R159 ;  /* 0x00000001a5a57824 */ /* 0x000fe200078e029f */
[----:B------:R-:W-:Y:S02]  /*2410*/  IADD3 R162, P1, R162, R158, RZ ;  /* 0x0000009ea2a27210 */ /* 0x000fe40007f3e0ff */
[----:B------:R-:W-:-:S03]  /*2420*/  FFMA R25, R25, R155, R20 ;  /* 0x0000009b19197223 */ /* 0x000fc60000000014 */
[----:B------:R-:W-:Y:S01]  /*2430*/  IMAD.X R21, R165, 0x1, R21, P1 ;  /* 0x00000001a5157824 */ /* 0x000fe200008e0615 */
[C---:B------:R-:W-:Y:S02]  /*2440*/  LEA R20, P1, R162.reuse, R12, 0x1 ;  /* 0x0000000ca2147211 */ /* 0x040fe400078208ff */
[----:B------:R-:W-:Y:S02]  /*2450*/  F2FP.F16.F32.PACK_AB R25, RZ, R25 ;  /* 0x00000019ff19723e */ /* 0x000fe400000000ff */
[----:B------:R-:W-:Y:S02]  /*2460*/  LEA.HI.X R21, R162, R13, R21, 0x1, P1 ;  /* 0x0000000da2157211 */ /* 0x000fe400008f0c15 */
[----:B------:R-:W-:-:S05]  /*2470*/  PRMT R153, R25, 0x7610, R153 ;  /* 0x0000761019997816 */ /* 0x000fca0000000099 */
[----:B------:R0:W-:Y:S04]  /*2480*/  @P3 STG.E.U16 desc[UR36][R4.64+0x2], R153 ;  /* 0x0000029904003986 */ /* 0x0001e8000c101524 */
[----:B------:R-:W2:Y:S01]  /*2490*/  @P2 LDG.E.LTC128B.U16 R24, desc[UR36][R20.64] ;  /* 0x0000002414182981 */ /* 0x000ea2000c1e1520 */
[----:B------:R-:W-:Y:S01]  /*24a0*/  IADD3 R8, P1, R8, R158, RZ ;  /* 0x0000009e08087210 */ /* 0x000fe20007f3e0ff */
[----:B------:R-:W-:Y:S01]  /*24b0*/  BSSY B1, `(.L_x_36) ;  /* 0x0000011000017945 */ /* 0x000fe20003800000 */
[----:B------:R-:W-:Y:S02]  /*24c0*/  SHF.L.U64.HI R11, R10, 0x4, R11 ;  /* 0x000000040a0b7819 */ /* 0x000fe4000001020b */
[----:B------:R-:W-:Y:S01]  /*24d0*/  ISETP.GT.AND P0, PT, R0, 0x8, P0 ;  /* 0x000000080000780c */ /* 0x000fe20000704270 */
[----:B------:R-:W-:Y:S01]  /*24e0*/  IMAD.X R9, R9, 0x1, R165, P1 ;  /* 0x0000000109097824 */ /* 0x000fe200008e06a5 */
[----:B------:R-:W-:-:S05]  /*24f0*/  LEA R10, P1, R10, R4, 0x4 ;  /* 0x000000040a0a7211 */ /* 0x000fca00078220ff */
[----:B------:R-:W-:Y:S02]  /*2500*/  IMAD.X R11, R11, 0x1, R5, P1 ;  /* 0x000000010b0b7824 */ /* 0x000fe400008e0605 */
[----:B--2---:R-:W-:-:S05]  /*2510*/  HADD2.F32 R15, -RZ, R24.H0_H0 ;  /* 0x20000018ff0f7230 */ /* 0x004fca0000004100 */
[----:B------:R-:W-:Y:S01]  /*2520*/  FMUL R25, R15, R156 ;  /* 0x0000009c0f197220 */ /* 0x000fe20000400000 */
[----:B------:R-:W-:-:S04]  /*2530*/  IMAD.WIDE.U32 R14, R23, R14, R8 ;  /* 0x0000000e170e7225 */ /* 0x000fc800078e0008 */
[----:B------:R-:W-:Y:S01]  /*2540*/  FFMA R25, R26, R155, R25 ;  /* 0x0000009b1a197223 */ /* 0x000fe20000000019 */
[----:B------:R-:W-:Y:S01]  /*2550*/  IMAD.IADD R9, R161, 0x1, R15 ;  /* 0x00000001a1097824 */ /* 0x000fe200078e020f */
[----:B------:R-:W-:-:S03]  /*2560*/  LEA R8, P3, R14, R12, 0x1 ;  /* 0x0000000c0e087211 */ /* 0x000fc600078608ff */
[----:B------:R-:W-:Y:S02]  /*2570*/  F2FP.F16.F32.PACK_AB R25, RZ, R25 ;  /* 0x00000019ff19723e */ /* 0x000fe400000000ff */
[----:B------:R-:W-:-:S03]  /*2580*/  LEA.HI.X R9, R14, R13, R9, 0x1, P3 ;  /* 0x0000000d0e097211 */ /* 0x000fc600018f0c09 */
[----:B------:R0:W-:Y:S01]  /*2590*/  @P2 STG.E.U16 desc[UR36][R10.64], R25 ;  /* 0x000000190a002986 */ /* 0x0001e2000c101524 */
[----:B------:R-:W-:Y:S05]  /*25a0*/  @!P0 BRA `(.L_x_37) ;  /* 0x0000000000048947 */ /* 0x000fea0003800000 */
[----:B------:R2:W5:Y:S02]  /*25b0*/  LDG.E.LTC128B.U16 R24, desc[UR36][R8.64+0x2] ;  /* 0x0000022408187981 */ /* 0x000564000c1e1520 */
.L_x_37:
[----:B------:R-:W-:Y:S05]  /*25c0*/  BSYNC B1 ;  /* 0x0000000000017941 */ /* 0x000fea0003800000 */
.L_x_36:
[----:B-----5:R-:W-:Y:S01]  /*25d0*/  HADD2.F32 R13, -RZ, R24.H0_H0 ;  /* 0x20000018ff0d7230 */ /* 0x020fe20000004100 */
[----:B------:R-:W-:Y:S01]  /*25e0*/  ISETP.GT.AND P1, PT, R3, 0x8, PT ;  /* 0x000000080300780c */ /* 0x000fe20003f24270 */
[----:B------:R-:W-:Y:S03]  /*25f0*/  BSSY B1, `(.L_x_38) ;  /* 0x0000008000017945 */ /* 0x000fe60003800000 */
[----:B------:R-:W-:Y:S01]  /*2600*/  FMUL R12, R13, R156 ;  /* 0x0000009c0d0c7220 */ /* 0x000fe20000400000 */
[----:B------:R-:W-:-:S03]  /*2610*/  ISETP.GT.AND P2, PT, R0, RZ, P1 ;  /* 0x000000ff0000720c */ /* 0x000fc60000f44270 */
[----:B------:R-:W-:-:S05]  /*2620*/  FFMA R12, R27, R155, R12 ;  /* 0x0000009b1b0c7223 */ /* 0x000fca000000000c */
[----:B------:R-:W-:-:S05]  /*2630*/  F2FP.F16.F32.PACK_AB R12, RZ, R12 ;  /* 0x0000000cff0c723e */ /* 0x000fca00000000ff */
[----:B------:R3:W-:Y:S01]  /*2640*/  @P0 STG.E.U16 desc[UR36][R10.64+0x2], R12 ;  /* 0x0000020c0a000986 */ /* 0x0007e2000c101524 */
[----:B------:R-:W-:Y:S05]  /*2650*/  @!P2 BRA `(.L_x_39) ;  /* 0x000000000004a947 */ /* 0x000fea0003800000 */
[----:B------:R4:W5:Y:S02]  /*2660*/  LDG.E.LTC128B.U16 R24, desc[UR36][R6.64+0x10] ;  /* 0x0000102406187981 */ /* 0x000964000c1e1520 */
.L_x_39:
[----:B------:R-:W-:Y:S05]  /*2670*/  BSYNC B1 ;  /* 0x0000000000017941 */ /* 0x000fea0003800000 */
.L_x_38:
        /* <DEDUP_REMOVED lines=10> */
.L_x_41:
[----:B------:R-:W-:Y:S05]  /*2720*/  BSYNC B1 ;  /* 0x0000000000017941 */ /* 0x000fea0003800000 */
.L_x_40:
[----:B0----5:R-:W-:Y:S01]  /*2730*/  HADD2.F32 R13, -RZ, R24.H0_H0 ;  /* 0x20000018ff0d7230 */ /* 0x021fe20000004100 */
[----:B------:R-:W-:Y:S01]  /*2740*/  ISETP.GT.AND P1, PT, R0, 0x8, P1 ;  /* 0x000000080000780c */ /* 0x000fe20000f24270 */
[----:B------:R-:W-:Y:S03]  /*2750*/  BSSY B1, `(.L_x_42) ;  /* 0x0000007000017945 */ /* 0x000fe60003800000 */
[----:B---3--:R-:W-:-:S04]  /*2760*/  FMUL R12, R13, R156 ;  /* 0x0000009c0d0c7220 */ /* 0x008fc80000400000 */
[----:B------:R-:W-:-:S05]  /*2770*/  FFMA R12, R29, R155, R12 ;  /* 0x0000009b1d0c7223 */ /* 0x000fca000000000c */
[----:B------:R-:W-:-:S05]  /*2780*/  F2FP.F16.F32.PACK_AB R12, RZ, R12 ;  /* 0x0000000cff0c723e */ /* 0x000fca00000000ff */
[----:B------:R0:W-:Y:S01]  /*2790*/  @P3 STG.E.U16 desc[UR36][R4.64+0x12], R12 ;  /* 0x0000120c04003986 */ /* 0x0001e2000c101524 */
[----:B------:R-:W-:Y:S05]  /*27a0*/  @!P1 BRA `(.L_x_43) ;  /* 0x0000000000049947 */ /* 0x000fea0003800000 */
[----:B------:R3:W5:Y:S02]  /*27b0*/  LDG.E.LTC128B.U16 R24, desc[UR36][R8.64+0x10] ;  /* 0x0000102408187981 */ /* 0x000764000c1e1520 */
.L_x_43:
[----:B------:R-:W-:Y:S05]  /*27c0*/  BSYNC B1 ;  /* 0x0000000000017941 */ /* 0x000fea0003800000 */
.L_x_42:
[----:B-----5:R-:W-:Y:S01]  /*27d0*/  HADD2.F32 R13, -RZ, R24.H0_H0 ;  /* 0x20000018ff0d7230 */ /* 0x020fe20000004100 */
[----:B------:R-:W-:Y:S01]  /*27e0*/  ISETP.GT.AND P0, PT, R0, 0x8, P0 ;  /* 0x000000080000780c */ /* 0x000fe20000704270 */
[----:B------:R-:W-:Y:S03]  /*27f0*/  BSSY B1, `(.L_x_44) ;  /* 0x0000007000017945 */ /* 0x000fe60003800000 */
[----:B------:R-:W-:-:S04]  /*2800*/  FMUL R13, R13, R156 ;  /* 0x0000009c0d0d7220 */ /* 0x000fc80000400000 */
[----:B------:R-:W-:-:S05]  /*2810*/  FFMA R13, R30, R155, R13 ;  /* 0x0000009b1e0d7223 */ /* 0x000fca000000000d */
[----:B------:R-:W-:-:S05]  /*2820*/  F2FP.F16.F32.PACK_AB R13, RZ, R13 ;  /* 0x0000000dff0d723e */ /* 0x000fca00000000ff */
[----:B------:R0:W-:Y:S01]  /*2830*/  @P1 STG.E.U16 desc[UR36][R10.64+0x10], R13 ;  /* 0x0000100d0a001986 */ /* 0x0001e2000c101524 */
[----:B------:R-:W-:Y:S05]  /*2840*/  @!P0 BRA `(.L_x_45) ;  /* 0x0000000000048947 */ /* 0x000fea0003800000 */
[----:B------:R0:W5:Y:S02]  /*2850*/  LDG.E.LTC128B.U16 R24, desc[UR36][R8.64+0x12] ;  /* 0x0000122408187981 */ /* 0x000164000c1e1520 */
.L_x_45:
[----:B------:R-:W-:Y:S05]  /*2860*/  BSYNC B1 ;  /* 0x0000000000017941 */ /* 0x000fea0003800000 */
.L_x_44:
[----:B0----5:R-:W-:Y:S01]  /*2870*/  HADD2.F32 R13, -RZ, R24.H0_H0 ;  /* 0x20000018ff0d7230 */ /* 0x021fe20000004100 */
        /* <DEDUP_REMOVED lines=9> */
.L_x_47:
[----:B------:R-:W-:Y:S05]  /*2910*/  BSYNC B1 ;  /* 0x0000000000017941 */ /* 0x000fea0003800000 */
.L_x_46:
        /* <DEDUP_REMOVED lines=10> */
.L_x_49:
[----:B------:R-:W-:Y:S05]  /*29c0*/  BSYNC B1 ;  /* 0x0000000000017941 */ /* 0x000fea0003800000 */
.L_x_48:
[----:B0----5:R-:W-:Y:S01]  /*29d0*/  HADD2.F32 R13, -RZ, R24.H0_H0 ;  /* 0x20000018ff0d7230 */ /* 0x021fe20000004100 */
        /* <DEDUP_REMOVED lines=8> */
.L_x_51:
[----:B------:R-:W-:Y:S05]  /*2a60*/  BSYNC B1 ;  /* 0x0000000000017941 */ /* 0x000fea0003800000 */
.L_x_50:
        /* <DEDUP_REMOVED lines=9> */
.L_x_53:
[----:B------:R-:W-:Y:S05]  /*2b00*/  BSYNC B1 ;  /* 0x0000000000017941 */ /* 0x000fea0003800000 */
.L_x_52:
        /* <DEDUP_REMOVED lines=10> */
.L_x_55:
[----:B------:R-:W-:Y:S05]  /*2bb0*/  BSYNC B1 ;  /* 0x0000000000017941 */ /* 0x000fea0003800000 */
.L_x_54:
        /* <DEDUP_REMOVED lines=10> */
.L_x_57:
[----:B------:R-:W-:Y:S05]  /*2c60*/  BSYNC B1 ;  /* 0x0000000000017941 */ /* 0x000fea0003800000 */
.L_x_56:
        /* <DEDUP_REMOVED lines=9> */
.L_x_59:
[----:B------:R-:W-:Y:S05]  /*2d00*/  BSYNC B1 ;  /* 0x0000000000017941 */ /* 0x000fea0003800000 */
.L_x_58:
        /* <DEDUP_REMOVED lines=9> */
.L_x_61:
[----:B------:R-:W-:Y:S05]  /*2da0*/  BSYNC B1 ;  /* 0x0000000000017941 */ /* 0x000fea0003800000 */
.L_x_60:
        /* <DEDUP_REMOVED lines=10> */
.L_x_63:
[----:B------:R-:W-:Y:S05]  /*2e50*/  BSYNC B1 ;  /* 0x0000000000017941 */ /* 0x000fea0003800000 */
.L_x_62:
        /* <DEDUP_REMOVED lines=10> */
.L_x_65:
[----:B------:R-:W-:Y:S05]  /*2f00*/  BSYNC B1 ;  /* 0x0000000000017941 */ /* 0x000fea0003800000 */
.L_x_64:
        /* <DEDUP_REMOVED lines=9> */
.L_x_67:
[----:B------:R-:W-:Y:S05]  /*2fa0*/  BSYNC B1 ;  /* 0x0000000000017941 */ /* 0x000fea0003800000 */
.L_x_66:
        /* <DEDUP_REMOVED lines=9> */
.L_x_69:
[----:B------:R-:W-:Y:S05]  /*3040*/  BSYNC B1 ;  /* 0x0000000000017941 */ /* 0x000fea0003800000 */
.L_x_68:
        /* <DEDUP_REMOVED lines=10> */
.L_x_71:
[----:B------:R-:W-:Y:S05]  /*30f0*/  BSYNC B1 ;  /* 0x0000000000017941 */ /* 0x000fea0003800000 */
.L_x_70:
        /* <DEDUP_REMOVED lines=10> */
.L_x_73:
[----:B------:R-:W-:Y:S05]  /*31a0*/  BSYNC B1 ;  /* 0x0000000000017941 */ /* 0x000fea0003800000 */
.L_x_72:
        /* <DEDUP_REMOVED lines=9> */
.L_x_75:
[----:B------:R-:W-:Y:S05]  /*3240*/  BSYNC B1 ;  /* 0x0000000000017941 */ /* 0x000fea0003800000 */
.L_x_74:
        /* <DEDUP_REMOVED lines=9> */
.L_x_77:
[----:B------:R-:W-:Y:S05]  /*32e0*/  BSYNC B1 ;  /* 0x0000000000017941 */ /* 0x000fea0003800000 */
.L_x_76:
        /* <DEDUP_REMOVED lines=10> */
.L_x_79:
[----:B------:R-:W-:Y:S05]  /*3390*/  BSYNC B1 ;  /* 0x0000000000017941 */ /* 0x000fea0003800000 */
.L_x_78:
        /* <DEDUP_REMOVED lines=10> */
.L_x_81:
[----:B------:R-:W-:Y:S05]  /*3440*/  BSYNC B1 ;  /* 0x0000000000017941 */ /* 0x000fea0003800000 */
.L_x_80:
        /* <DEDUP_REMOVED lines=9> */
.L_x_83:
[----:B------:R-:W-:Y:S05]  /*34e0*/  BSYNC B1 ;  /* 0x0000000000017941 */ /* 0x000fea0003800000 */
.L_x_82:
        /* <DEDUP_REMOVED lines=9> */
.L_x_85:
[----:B------:R-:W-:Y:S05]  /*3580*/  BSYNC B1 ;  /* 0x0000000000017941 */ /* 0x000fea0003800000 */
.L_x_84:
        /* <DEDUP_REMOVED lines=10> */
.L_x_87:
[----:B------:R-:W-:Y:S05]  /*3630*/  BSYNC B1 ;  /* 0x0000000000017941 */ /* 0x000fea0003800000 */
.L_x_86:
        /* <DEDUP_REMOVED lines=10> */
.L_x_89:
[----:B------:R-:W-:Y:S05]  /*36e0*/  BSYNC B1 ;  /* 0x0000000000017941 */ /* 0x000fea0003800000 */
.L_x_88:
        /* <DEDUP_REMOVED lines=9> */
.L_x_91:
[----:B------:R-:W-:Y:S05]  /*3780*/  BSYNC B1 ;  /* 0x0000000000017941 */ /* 0x000fea0003800000 */
.L_x_90:
        /* <DEDUP_REMOVED lines=9> */
.L_x_93:
[----:B------:R-:W-:Y:S05]  /*3820*/  BSYNC B1 ;  /* 0x0000000000017941 */ /* 0x000fea0003800000 */
.L_x_92:
        /* <DEDUP_REMOVED lines=10> */
.L_x_95:
[----:B------:R-:W-:Y:S05]  /*38d0*/  BSYNC B1 ;  /* 0x0000000000017941 */ /* 0x000fea0003800000 */
.L_x_94:
        /* <DEDUP_REMOVED lines=10> */
.L_x_97:
[----:B------:R-:W-:Y:S05]  /*3980*/  BSYNC B1 ;  /* 0x0000000000017941 */ /* 0x000fea0003800000 */
.L_x_96:
        /* <DEDUP_REMOVED lines=9> */
.L_x_99:
[----:B------:R-:W-:Y:S05]  /*3a20*/  BSYNC B1 ;  /* 0x0000000000017941 */ /* 0x000fea0003800000 */
.L_x_98:
        /* <DEDUP_REMOVED lines=9> */
.L_x_101:
[----:B------:R-:W-:Y:S05]  /*3ac0*/  BSYNC B1 ;  /* 0x0000000000017941 */ /* 0x000fea0003800000 */
.L_x_100:
        /* <DEDUP_REMOVED lines=10> */
.L_x_103:
[----:B------:R-:W-:Y:S05]  /*3b70*/  BSYNC B1 ;  /* 0x0000000000017941 */ /* 0x000fea0003800000 */
.L_x_102:
        /* <DEDUP_REMOVED lines=10> */
.L_x_105:
[----:B------:R-:W-:Y:S05]  /*3c20*/  BSYNC B1 ;  /* 0x0000000000017941 */ /* 0x000fea0003800000 */
.L_x_104:
        /* <DEDUP_REMOVED lines=9> */
.L_x_107:
[----:B------:R-:W-:Y:S05]  /*3cc0*/  BSYNC B1 ;  /* 0x0000000000017941 */ /* 0x000fea0003800000 */
.L_x_106:
        /* <DEDUP_REMOVED lines=9> */
.L_x_109:
[----:B------:R-:W-:Y:S05]  /*3d60*/  BSYNC B1 ;  /* 0x0000000000017941 */ /* 0x000fea0003800000 */
.L_x_108:
        /* <DEDUP_REMOVED lines=10> */
.L_x_111:
[----:B------:R-:W-:Y:S05]  /*3e10*/  BSYNC B1 ;  /* 0x0000000000017941 */ /* 0x000fea0003800000 */
.L_x_110:
        /* <DEDUP_REMOVED lines=10> */
.L_x_113:
[----:B------:R-:W-:Y:S05]  /*3ec0*/  BSYNC B1 ;  /* 0x0000000000017941 */ /* 0x000fea0003800000 */
.L_x_112:
        /* <DEDUP_REMOVED lines=9> */
.L_x_115:
[----:B------:R-:W-:Y:S05]  /*3f60*/  BSYNC B1 ;  /* 0x0000000000017941 */ /* 0x000fea0003800000 */
.L_x_114:
        /* <DEDUP_REMOVED lines=9> */
.L_x_117:
[----:B------:R-:W-:Y:S05]  /*4000*/  BSYNC B1 ;  /* 0x0000000000017941 */ /* 0x000fea0003800000 */
.L_x_116:
        /* <DEDUP_REMOVED lines=10> */
.L_x_119:
[----:B------:R-:W-:Y:S05]  /*40b0*/  BSYNC B1 ;  /* 0x0000000000017941 */ /* 0x000fea0003800000 */
.L_x_118:
        /* <DEDUP_REMOVED lines=10> */
.L_x_121:
[----:B------:R-:W-:Y:S05]  /*4160*/  BSYNC B1 ;  /* 0x0000000000017941 */ /* 0x000fea0003800000 */
.L_x_120:
        /* <DEDUP_REMOVED lines=9> */
.L_x_123:
[----:B------:R-:W-:Y:S05]  /*4200*/  BSYNC B1 ;  /* 0x0000000000017941 */ /* 0x000fea0003800000 */
.L_x_122:
        /* <DEDUP_REMOVED lines=9> */
.L_x_125:
[----:B------:R-:W-:Y:S05]  /*42a0*/  BSYNC B1 ;  /* 0x0000000000017941 */ /* 0x000fea0003800000 */
.L_x_124:
        /* <DEDUP_REMOVED lines=10> */
.L_x_127:
[----:B------:R-:W-:Y:S05]  /*4350*/  BSYNC B1 ;  /* 0x0000000000017941 */ /* 0x000fea0003800000 */
.L_x_126:
        /* <DEDUP_REMOVED lines=10> */
.L_x_129:
[----:B------:R-:W-:Y:S05]  /*4400*/  BSYNC B1 ;  /* 0x0000000000017941 */ /* 0x000fea0003800000 */
.L_x_128:
        /* <DEDUP_REMOVED lines=9> */
.L_x_131:
[----:B------:R-:W-:Y:S05]  /*44a0*/  BSYNC B1 ;  /* 0x0000000000017941 */ /* 0x000fea0003800000 */
.L_x_130:
        /* <DEDUP_REMOVED lines=9> */
.L_x_133:
[----:B------:R-:W-:Y:S05]  /*4540*/  BSYNC B1 ;  /* 0x0000000000017941 */ /* 0x000fea0003800000 */
.L_x_132:
        /* <DEDUP_REMOVED lines=10> */
.L_x_135:
[----:B------:R-:W-:Y:S05]  /*45f0*/  BSYNC B1 ;  /* 0x0000000000017941 */ /* 0x000fea0003800000 */
.L_x_134:
        /* <DEDUP_REMOVED lines=10> */
.L_x_137:
[----:B------:R-:W-:Y:S05]  /*46a0*/  BSYNC B1 ;  /* 0x0000000000017941 */ /* 0x000fea0003800000 */
.L_x_136:
        /* <DEDUP_REMOVED lines=9> */
.L_x_139:
[----:B------:R-:W-:Y:S05]  /*4740*/  BSYNC B1 ;  /* 0x0000000000017941 */ /* 0x000fea0003800000 */
.L_x_138:
        /* <DEDUP_REMOVED lines=9> */
.L_x_141:
[----:B------:R-:W-:Y:S05]  /*47e0*/  BSYNC B1 ;  /* 0x0000000000017941 */ /* 0x000fea0003800000 */
.L_x_140:
        /* <DEDUP_REMOVED lines=10> */
.L_x_143:
[----:B------:R-:W-:Y:S05]  /*4890*/  BSYNC B1 ;  /* 0x0000000000017941 */ /* 0x000fea0003800000 */
.L_x_142:
        /* <DEDUP_REMOVED lines=10> */
.L_x_145:
[----:B------:R-:W-:Y:S05]  /*4940*/  BSYNC B1 ;  /* 0x0000000000017941 */ /* 0x000fea0003800000 */
.L_x_144:
        /* <DEDUP_REMOVED lines=9> */
.L_x_147:
[----:B------:R-:W-:Y:S05]  /*49e0*/  BSYNC B1 ;  /* 0x0000000000017941 */ /* 0x000fea0003800000 */
.L_x_146:
        /* <DEDUP_REMOVED lines=9> */
.L_x_149:
[----:B------:R-:W-:Y:S05]  /*4a80*/  BSYNC B1 ;  /* 0x0000000000017941 */ /* 0x000fea0003800000 */
.L_x_148:
        /* <DEDUP_REMOVED lines=10> */
.L_x_151:
[----:B------:R-:W-:Y:S05]  /*4b30*/  BSYNC B1 ;  /* 0x0000000000017941 */ /* 0x000fea0003800000 */
.L_x_150:
        /* <DEDUP_REMOVED lines=10> */
.L_x_153:
[----:B------:R-:W-:Y:S05]  /*4be0*/  BSYNC B1 ;  /* 0x0000000000017941 */ /* 0x000fea0003800000 */
.L_x_152:
        /* <DEDUP_REMOVED lines=9> */
.L_x_155:
[----:B------:R-:W-:Y:S05]  /*4c80*/  BSYNC B1 ;  /* 0x0000000000017941 */ /* 0x000fea0003800000 */
.L_x_154:
        /* <DEDUP_REMOVED lines=9> */
.L_x_157:
[----:B------:R-:W-:Y:S05]  /*4d20*/  BSYNC B1 ;  /* 0x0000000000017941 */ /* 0x000fea0003800000 */
.L_x_156:
        /* <DEDUP_REMOVED lines=10> */
.L_x_159:
[----:B------:R-:W-:Y:S05]  /*4dd0*/  BSYNC B1 ;  /* 0x0000000000017941 */ /* 0x000fea0003800000 */
.L_x_158:
        /* <DEDUP_REMOVED lines=10> */
.L_x_161:
[----:B------:R-:W-:Y:S05]  /*4e80*/  BSYNC B1 ;  /* 0x0000000000017941 */ /* 0x000fea0003800000 */
.L_x_160:
        /* <DEDUP_REMOVED lines=9> */
.L_x_163:
[----:B------:R-:W-:Y:S05]  /*4f20*/  BSYNC B1 ;  /* 0x0000000000017941 */ /* 0x000fea0003800000 */
.L_x_162:
        /* <DEDUP_REMOVED lines=9> */
.L_x_165:
[----:B------:R-:W-:Y:S05]  /*4fc0*/  BSYNC B1 ;  /* 0x0000000000017941 */ /* 0x000fea0003800000 */
.L_x_164:
        /* <DEDUP_REMOVED lines=10> */
.L_x_167:
[----:B------:R-:W-:Y:S05]  /*5070*/  BSYNC B1 ;  /* 0x0000000000017941 */ /* 0x000fea0003800000 */
.L_x_166:
        /* <DEDUP_REMOVED lines=10> */
.L_x_169:
[----:B------:R-:W-:Y:S05]  /*5120*/  BSYNC B1 ;  /* 0x0000000000017941 */ /* 0x000fea0003800000 */
.L_x_168:
        /* <DEDUP_REMOVED lines=9> */
.L_x_171:
[----:B------:R-:W-:Y:S05]  /*51c0*/  BSYNC B1 ;  /* 0x0000000000017941 */ /* 0x000fea0003800000 */
.L_x_170:
        /* <DEDUP_REMOVED lines=9> */
.L_x_173:
[----:B------:R-:W-:Y:S05]  /*5260*/  BSYNC B1 ;  /* 0x0000000000017941 */ /* 0x000fea0003800000 */
.L_x_172:
        /* <DEDUP_REMOVED lines=10> */
.L_x_175:
[----:B------:R-:W-:Y:S05]  /*5310*/  BSYNC B1 ;  /* 0x0000000000017941 */ /* 0x000fea0003800000 */
.L_x_174:
        /* <DEDUP_REMOVED lines=10> */
.L_x_177:
[----:B------:R-:W-:Y:S05]  /*53c0*/  BSYNC B1 ;  /* 0x0000000000017941 */ /* 0x000fea0003800000 */
.L_x_176:
        /* <DEDUP_REMOVED lines=9> */
.L_x_179:
[----:B------:R-:W-:Y:S05]  /*5460*/  BSYNC B1 ;  /* 0x0000000000017941 */ /* 0x000fea0003800000 */
.L_x_178:
        /* <DEDUP_REMOVED lines=9> */
.L_x_181:
[----:B------:R-:W-:Y:S05]  /*5500*/  BSYNC B1 ;  /* 0x0000000000017941 */ /* 0x000fea0003800000 */
.L_x_180:
        /* <DEDUP_REMOVED lines=10> */
.L_x_183:
[----:B------:R-:W-:Y:S05]  /*55b0*/  BSYNC B1 ;  /* 0x0000000000017941 */ /* 0x000fea0003800000 */
.L_x_182:
        /* <DEDUP_REMOVED lines=10> */
.L_x_185:
[----:B------:R-:W-:Y:S05]  /*5660*/  BSYNC B1 ;  /* 0x0000000000017941 */ /* 0x000fea0003800000 */
.L_x_184:
        /* <DEDUP_REMOVED lines=9> */
.L_x_187:
[----:B------:R-:W-:Y:S05]  /*5700*/  BSYNC B1 ;  /* 0x0000000000017941 */ /* 0x000fea0003800000 */
.L_x_186:
        /* <DEDUP_REMOVED lines=9> */
.L_x_189:
[----:B------:R-:W-:Y:S05]  /*57a0*/  BSYNC B1 ;  /* 0x0000000000017941 */ /* 0x000fea0003800000 */
.L_x_188:
        /* <DEDUP_REMOVED lines=10> */
.L_x_191:
[----:B------:R-:W-:Y:S05]  /*5850*/  BSYNC B1 ;  /* 0x0000000000017941 */ /* 0x000fea0003800000 */
.L_x_190:
        /* <DEDUP_REMOVED lines=10> */
.L_x_193:
[----:B------:R-:W-:Y:S05]  /*5900*/  BSYNC B1 ;  /* 0x0000000000017941 */ /* 0x000fea0003800000 */
.L_x_192:
        /* <DEDUP_REMOVED lines=9> */
.L_x_195:
[----:B------:R-:W-:Y:S05]  /*59a0*/  BSYNC B1 ;  /* 0x0000000000017941 */ /* 0x000fea0003800000 */
.L_x_194:
        /* <DEDUP_REMOVED lines=9> */
.L_x_197:
[----:B------:R-:W-:Y:S05]  /*5a40*/  BSYNC B1 ;  /* 0x0000000000017941 */ /* 0x000fea0003800000 */
.L_x_196:
        /* <DEDUP_REMOVED lines=10> */
.L_x_199:
[----:B------:R-:W-:Y:S05]  /*5af0*/  BSYNC B1 ;  /* 0x0000000000017941 */ /* 0x000fea0003800000 */
.L_x_198:
        /* <DEDUP_REMOVED lines=10> */
.L_x_201:
[----:B------:R-:W-:Y:S05]  /*5ba0*/  BSYNC B1 ;  /* 0x0000000000017941 */ /* 0x000fea0003800000 */
.L_x_200:
        /* <DEDUP_REMOVED lines=9> */
.L_x_203:
[----:B------:R-:W-:Y:S05]  /*5c40*/  BSYNC B1 ;  /* 0x0000000000017941 */ /* 0x000fea0003800000 */
.L_x_202:
        /* <DEDUP_REMOVED lines=9> */
.L_x_205:
[----:B------:R-:W-:Y:S05]  /*5ce0*/  BSYNC B1 ;  /* 0x0000000000017941 */ /* 0x000fea0003800000 */
.L_x_204:
        /* <DEDUP_REMOVED lines=10> */
.L_x_207:
[----:B------:R-:W-:Y:S05]  /*5d90*/  BSYNC B1 ;  /* 0x0000000000017941 */ /* 0x000fea0003800000 */
.L_x_206:
        /* <DEDUP_REMOVED lines=10> */
.L_x_209:
[----:B------:R-:W-:Y:S05]  /*5e40*/  BSYNC B1 ;  /* 0x0000000000017941 */ /* 0x000fea0003800000 */
.L_x_208:
        /* <DEDUP_REMOVED lines=9> */
.L_x_211:
[----:B------:R-:W-:Y:S05]  /*5ee0*/  BSYNC B1 ;  /* 0x0000000000017941 */ /* 0x000fea0003800000 */
.L_x_210:
        /* <DEDUP_REMOVED lines=9> */
.L_x_213:
[----:B------:R-:W-:Y:S05]  /*5f80*/  BSYNC B1 ;  /* 0x0000000000017941 */ /* 0x000fea0003800000 */
.L_x_212:
        /* <DEDUP_REMOVED lines=10> */
.L_x_215:
[----:B------:R-:W-:Y:S05]  /*6030*/  BSYNC B1 ;  /* 0x0000000000017941 */ /* 0x000fea0003800000 */
.L_x_214:
        /* <DEDUP_REMOVED lines=10> */
.L_x_217:
[----:B------:R-:W-:Y:S05]  /*60e0*/  BSYNC B1 ;  /* 0x0000000000017941 */ /* 0x000fea0003800000 */
.L_x_216:
        /* <DEDUP_REMOVED lines=9> */
.L_x_219:
[----:B------:R-:W-:Y:S05]  /*6180*/  BSYNC B1 ;  /* 0x0000000000017941 */ /* 0x000fea0003800000 */
.L_x_218:
        /* <DEDUP_REMOVED lines=9> */
.L_x_221:
[----:B------:R-:W-:Y:S05]  /*6220*/  BSYNC B1 ;  /* 0x0000000000017941 */ /* 0x000fea0003800000 */
.L_x_220:
        /* <DEDUP_REMOVED lines=10> */
.L_x_223:
[----:B------:R-:W-:Y:S05]  /*62d0*/  BSYNC B1 ;  /* 0x0000000000017941 */ /* 0x000fea0003800000 */
.L_x_222:
        /* <DEDUP_REMOVED lines=10> */
.L_x_225:
[----:B------:R-:W-:Y:S05]  /*6380*/  BSYNC B1 ;  /* 0x0000000000017941 */ /* 0x000fea0003800000 */
.L_x_224:
        /* <DEDUP_REMOVED lines=9> */
.L_x_227:
[----:B------:R-:W-:Y:S05]  /*6420*/  BSYNC B1 ;  /* 0x0000000000017941 */ /* 0x000fea0003800000 */
.L_x_226:
        /* <DEDUP_REMOVED lines=9> */
.L_x_229:
[----:B------:R-:W-:Y:S05]  /*64c0*/  BSYNC B1 ;  /* 0x0000000000017941 */ /* 0x000fea0003800000 */
.L_x_228:
        /* <DEDUP_REMOVED lines=10> */
.L_x_231:
[----:B------:R-:W-:Y:S05]  /*6570*/  BSYNC B1 ;  /* 0x0000000000017941 */ /* 0x000fea0003800000 */
.L_x_230:
        /* <DEDUP_REMOVED lines=10> */
.L_x_233:
[----:B------:R-:W-:Y:S05]  /*6620*/  BSYNC B1 ;  /* 0x0000000000017941 */ /* 0x000fea0003800000 */
.L_x_232:
        /* <DEDUP_REMOVED lines=9> */
.L_x_235:
[----:B------:R-:W-:Y:S05]  /*66c0*/  BSYNC B1 ;  /* 0x0000000000017941 */ /* 0x000fea0003800000 */
.L_x_234:
        /* <DEDUP_REMOVED lines=9> */
.L_x_237:
[----:B------:R-:W-:Y:S05]  /*6760*/  BSYNC B1 ;  /* 0x0000000000017941 */ /* 0x000fea0003800000 */
.L_x_236:
        /* <DEDUP_REMOVED lines=10> */
.L_x_239:
[----:B------:R-:W-:Y:S05]  /*6810*/  BSYNC B1 ;  /* 0x0000000000017941 */ /* 0x000fea0003800000 */
.L_x_238:
        /* <DEDUP_REMOVED lines=10> */
.L_x_241:
[----:B------:R-:W-:Y:S05]  /*68c0*/  BSYNC B1 ;  /* 0x0000000000017941 */ /* 0x000fea0003800000 */
.L_x_240:
        /* <DEDUP_REMOVED lines=9> */
.L_x_243:
[----:B------:R-:W-:Y:S05]  /*6960*/  BSYNC B1 ;  /* 0x0000000000017941 */ /* 0x000fea0003800000 */
.L_x_242:
        /* <DEDUP_REMOVED lines=9> */
.L_x_245:
[----:B------:R-:W-:Y:S05]  /*6a00*/  BSYNC B1 ;  /* 0x0000000000017941 */ /* 0x000fea0003800000 */
.L_x_244:
        /* <DEDUP_REMOVED lines=10> */
.L_x_247:
[----:B------:R-:W-:Y:S05]  /*6ab0*/  BSYNC B1 ;  /* 0x0000000000017941 */ /* 0x000fea0003800000 */
.L_x_246:
        /* <DEDUP_REMOVED lines=10> */
.L_x_249:
[----:B------:R-:W-:Y:S05]  /*6b60*/  BSYNC B1 ;  /* 0x0000000000017941 */ /* 0x000fea0003800000 */
.L_x_248:
        /* <DEDUP_REMOVED lines=9> */
.L_x_251:
[----:B------:R-:W-:Y:S05]  /*6c00*/  BSYNC B1 ;  /* 0x0000000000017941 */ /* 0x000fea0003800000 */
.L_x_250:
        /* <DEDUP_REMOVED lines=9> */
.L_x_253:
[----:B------:R-:W-:Y:S05]  /*6ca0*/  BSYNC B1 ;  /* 0x0000000000017941 */ /* 0x000fea0003800000 */
.L_x_252:
        /* <DEDUP_REMOVED lines=10> */
.L_x_255:
[----:B------:R-:W-:Y:S05]  /*6d50*/  BSYNC B1 ;  /* 0x0000000000017941 */ /* 0x000fea0003800000 */
.L_x_254:
        /* <DEDUP_REMOVED lines=10> */
.L_x_257:
[----:B------:R-:W-:Y:S05]  /*6e00*/  BSYNC B1 ;  /* 0x0000000000017941 */ /* 0x000fea0003800000 */
.L_x_256:
        /* <DEDUP_REMOVED lines=9> */
.L_x_259:
[----:B------:R-:W-:Y:S05]  /*6ea0*/  BSYNC B1 ;  /* 0x0000000000017941 */ /* 0x000fea0003800000 */
.L_x_258:
        /* <DEDUP_REMOVED lines=9> */
.L_x_261:
[----:B------:R-:W-:Y:S05]  /*6f40*/  BSYNC B1 ;  /* 0x0000000000017941 */ /* 0x000fea0003800000 */
.L_x_260:
        /* <DEDUP_REMOVED lines=10> */
.L_x_263:
[----:B------:R-:W-:Y:S05]  /*6ff0*/  BSYNC B1 ;  /* 0x0000000000017941 */ /* 0x000fea0003800000 */
.L_x_262:
        /* <DEDUP_REMOVED lines=10> */
.L_x_265:
[----:B------:R-:W-:Y:S05]  /*70a0*/  BSYNC B1 ;  /* 0x0000000000017941 */ /* 0x000fea0003800000 */
.L_x_264:
        /* <DEDUP_REMOVED lines=9> */
.L_x_267:
[----:B------:R-:W-:Y:S05]  /*7140*/  BSYNC B1 ;  /* 0x0000000000017941 */ /* 0x000fea0003800000 */
.L_x_266:
        /* <DEDUP_REMOVED lines=9> */
.L_x_269:
[----:B------:R-:W-:Y:S05]  /*71e0*/  BSYNC B1 ;  /* 0x0000000000017941 */ /* 0x000fea0003800000 */
.L_x_268:
        /* <DEDUP_REMOVED lines=10> */
.L_x_271:
[----:B------:R-:W-:Y:S05]  /*7290*/  BSYNC B1 ;  /* 0x0000000000017941 */ /* 0x000fea0003800000 */
.L_x_270:
        /* <DEDUP_REMOVED lines=10> */
.L_x_273:
[----:B------:R-:W-:Y:S05]  /*7340*/  BSYNC B1 ;  /* 0x0000000000017941 */ /* 0x000fea0003800000 */
.L_x_272:
        /* <DEDUP_REMOVED lines=9> */
.L_x_275:
[----:B------:R-:W-:Y:S05]  /*73e0*/  BSYNC B1 ;  /* 0x0000000000017941 */ /* 0x000fea0003800000 */
.L_x_274:
        /* <DEDUP_REMOVED lines=9> */
.L_x_277:
[----:B------:R-:W-:Y:S05]  /*7480*/  BSYNC B1 ;  /* 0x0000000000017941 */ /* 0x000fea0003800000 */
.L_x_276:
        /* <DEDUP_REMOVED lines=10> */
.L_x_279:
[----:B------:R-:W-:Y:S05]  /*7530*/  BSYNC B1 ;  /* 0x0000000000017941 */ /* 0x000fea0003800000 */
.L_x_278:
        /* <DEDUP_REMOVED lines=10> */
.L_x_281:
[----:B------:R-:W-:Y:S05]  /*75e0*/  BSYNC B1 ;  /* 0x0000000000017941 */ /* 0x000fea0003800000 */
.L_x_280:
[----:B-----5:R-:W-:Y:S01]  /*75f0*/  HADD2.F32 R3, -RZ, R24.H0_H0 ;  /* 0x20000018ff037230 */ /* 0x020fe20000004100 */
[----:B------:R-:W-:Y:S01]  /*7600*/  ISETP.GT.AND P1, PT, R0, 0x8, P1 ;  /* 0x000000080000780c */ /* 0x000fe20000f24270 */
[----:B------:R-:W-:Y:S03]  /*7610*/  BSSY B1, `(.L_x_282) ;  /* 0x0000007000017945 */ /* 0x000fe60003800000 */
[----:B01--4-:R-:W-:-:S04]  /*7620*/  FMUL R6, R3, R156 ;  /* 0x0000009c03067220 */ /* 0x013fc80000400000 */
[----:B------:R-:W-:-:S05]  /*7630*/  FFMA R6, R149, R155, R6 ;  /* 0x0000009b95067223 */ /* 0x000fca0000000006 */
[----:B------:R-:W-:-:S05]  /*7640*/  F2FP.F16.F32.PACK_AB R6, RZ, R6 ;  /* 0x00000006ff06723e */ /* 0x000fca00000000ff */
[----:B------:R0:W-:Y:S01]  /*7650*/  @P3 STG.E.U16 desc[UR36][R4.64+0x1f2], R6 ;  /* 0x0001f20604003986 */ /* 0x0001e2000c101524 */
[----:B------:R-:W-:Y:S05]  /*7660*/  @!P1 BRA `(.L_x_283) ;  /* 0x0000000000049947 */ /* 0x000fea0003800000 */
[----:B------:R1:W5:Y:S02]  /*7670*/  LDG.E.LTC128B.U16 R24, desc[UR36][R8.64+0x1f0] ;  /* 0x0001f02408187981 */ /* 0x000364000c1e1520 */
.L_x_283:
[----:B------:R-:W-:Y:S05]  /*7680*/  BSYNC B1 ;  /* 0x0000000000017941 */ /* 0x000fea0003800000 */
.L_x_282:
[----:B-----5:R-:W-:Y:S01]  /*7690*/  HADD2.F32 R3, -RZ, R24.H0_H0 ;  /* 0x20000018ff037230 */ /* 0x020fe20000004100 */
[----:B------:R-:W-:Y:S01]  /*76a0*/  ISETP.GT.AND P0, PT, R0, 0x8, P0 ;  /* 0x000000080000780c */ /* 0x000fe20000704270 */
[----:B0-----:R-:W-:Y:S01]  /*76b0*/  @P1 IMAD.MOV.U32 R4, RZ, RZ, R10 ;  /* 0x000000ffff041224 */ /* 0x001fe200078e000a */
[----:B------:R-:W-:Y:S01]  /*76c0*/  BSSY B1, `(.L_x_284) ;  /* 0x0000008000017945 */ /* 0x000fe20003800000 */
[----:B------:R-:W-:Y:S02]  /*76d0*/  @P1 IMAD.MOV.U32 R5, RZ, RZ, R11 ;  /* 0x000000ffff051224 */ /* 0x000fe400078e000b */
[----:B------:R-:W-:-:S04]  /*76e0*/  FMUL R3, R3, R156 ;  /* 0x0000009c03037220 */ /* 0x000fc80000400000 */
[----:B------:R-:W-:-:S05]  /*76f0*/  FFMA R3, R150, R155, R3 ;  /* 0x0000009b96037223 */ /* 0x000fca0000000003 */
[----:B------:R-:W-:-:S05]  /*7700*/  F2FP.F16.F32.PACK_AB R3, RZ, R3 ;  /* 0x00000003ff03723e */ /* 0x000fca00000000ff */
[----:B------:R0:W-:Y:S01]  /*7710*/  @P1 STG.E.U16 desc[UR36][R4.64+0x1f0], R3 ;  /* 0x0001f00304001986 */ /* 0x0001e2000c101524 */
[----:B------:R-:W-:Y:S05]  /*7720*/  @!P0 BRA `(.L_x_285) ;  /* 0x0000000000048947 */ /* 0x000fea0003800000 */
[----:B------:R4:W5:Y:S02]  /*7730*/  LDG.E.LTC128B.U16 R24, desc[UR36][R8.64+0x1f2] ;  /* 0x0001f22408187981 */ /* 0x000964000c1e1520 */
.L_x_285:
[----:B------:R-:W-:Y:S05]  /*7740*/  BSYNC B1 ;  /* 0x0000000000017941 */ /* 0x000fea0003800000 */
.L_x_284:
[----:B------:R-:W-:Y:S05]  /*7750*/  @!P0 BRA `(.L_x_286) ;  /* 0x0000002400308947 */ /* 0x000fea0003800000 */
[----:B0----5:R-:W-:-:S05]  /*7760*/  HADD2.F32 R3, -RZ, R24.H0_H0 ;  /* 0x20000018ff037230 */ /* 0x021fca0000004100 */
[----:B------:R-:W-:-:S04]  /*7770*/  FMUL R0, R3, R156 ;  /* 0x0000009c03007220 */ /* 0x000fc80000400000 */
[----:B------:R-:W-:-:S05]  /*7780*/  FFMA R0, R151, R155, R0 ;  /* 0x0000009b97007223 */ /* 0x000fca0000000000 */
[----:B------:R-:W-:-:S05]  /*7790*/  F2FP.F16.F32.PACK_AB R0, RZ, R0 ;  /* 0x00000000ff00723e */ /* 0x000fca00000000ff */
[----:B------:R0:W-:Y:S01]  /*77a0*/  STG.E.U16 desc[UR36][R10.64+0x1f2], R0 ;  /* 0x0001f2000a007986 */ /* 0x0001e2000c101524 */
[----:B------:R-:W-:Y:S05]  /*77b0*/  BRA `(.L_x_286) ;  /* 0x0000002400187947 */ /* 0x000fea0003800000 */
.L_x_33:
[----:B------:R-:W-:Y:S01]  /*77c0*/  ISETP.GT.AND P0, PT, R3, 0x1, PT ;  /* 0x000000010300780c */ /* 0x000fe20003f04270 */
[----:B------:R-:W-:Y:S01]  /*77d0*/  ULDC.64 UR4, c[0x0][0x5c0] ;  /* 0x0001700000047ab9 */ /* 0x000fe20000000a00 */
[-C--:B------:R-:W-:Y:S01]  /*77e0*/  FMUL R24, R24, R155.reuse ;  /* 0x0000009b18187220 */ /* 0x080fe20000400000 */
[-C--:B------:R-:W-:Y:S01]  /*77f0*/  FMUL R25, R25, R155.reuse ;  /* 0x0000009b19197220 */ /* 0x080fe20000400000 */
[----:B------:R-:W-:Y:S01]  /*7800*/  ISETP.GT.AND P3, PT, R0, RZ, P0 ;  /* 0x000000ff0000720c */ /* 0x000fe20000764270 */
[-C--:B------:R-:W-:Y:S01]  /*7810*/  FMUL R26, R26, R155.reuse ;  /* 0x0000009b1a1a7220 */ /* 0x080fe20000400000 */
[----:B------:R-:W-:Y:S01]  /*7820*/  LEA R4, P4, R160, UR4, 0x1 ;  /* 0x00000004a0047c11 */ /* 0x000fe2000f8808ff */
[-C--:B------:R-:W-:Y:S01]  /*7830*/  FMUL R27, R27, R155.reuse ;  /* 0x0000009b1b1b7220 */ /* 0x080fe20000400000 */
[----:B------:R-:W-:Y:S01]  /*7840*/  F2FP.F16.F32.PACK_AB R24, RZ, R24 ;  /* 0x00000018ff18723e */ /* 0x000fe200000000ff */
[-C--:B------:R-:W-:Y:S01]  /*7850*/  FMUL R28, R28, R155.reuse ;  /* 0x0000009b1c1c7220 */ /* 0x080fe20000400000 */
[----:B------:R-:W-:Y:S01]  /*7860*/  LEA.HI.X R5, R160, UR5, R153, 0x1, P4 ;  /* 0x00000005a0057c11 */ /* 0x000fe2000a0f0c99 */
[----:B------:R-:W-:Y:S01]  /*7870*/  FMUL R29, R29, R155 ;  /* 0x0000009b1d1d7220 */ /* 0x000fe20000400000 */
[----:B------:R-:W-:Y:S01]  /*7880*/  F2FP.F16.F32.PACK_AB R25, RZ, R25 ;  /* 0x00000019ff19723e */ /* 0x000fe200000000ff */
[-C--:B------:R-:W-:Y:S01]  /*7890*/  FMUL R30, R30, R155.reuse ;  /* 0x0000009b1e1e7220 */ /* 0x080fe20000400000 */
[----:B------:R-:W-:Y:S01]  /*78a0*/  SHF.L.U64.HI R11, R10, 0x4, R11 ;  /* 0x000000040a0b7819 */ /* 0x000fe2000001020b */
[----:B------:R-:W-:Y:S01]  /*78b0*/  @P1 STG.E.U16 desc[UR36][R4.64], R24 ;  /* 0x0000001804001986 */ /* 0x000fe2000c101524 */
[----:B------:R-:W-:Y:S01]  /*78c0*/  ISETP.GT.AND P1, PT, R3, 0x8, PT ;  /* 0x000000080300780c */ /* 0x000fe20003f24270 */
[-C--:B------:R-:W-:Y:S01]  /*78d0*/  FMUL R31, R31, R155.reuse ;  /* 0x0000009b1f1f7220 */ /* 0x080fe20000400000 */
[----:B------:R-:W-:Y:S01]  /*78e0*/  ISETP.GT.AND P4, PT, R0, 0x8, P0 ;  /* 0x000000080000780c */ /* 0x000fe20000784270 */
[----:B------:R-:W-:Y:S01]  /*78f0*/  @P3 STG.E.U16 desc[UR36][R4.64+0x2], R25 ;  /* 0x0000021904003986 */ /* 0x000fe2000c101524 */
[----:B------:R-:W-:Y:S01]  /*7900*/  LEA R6, P3, R10, R4, 0x4 ;  /* 0x000000040a067211 */ /* 0x000fe200078620ff */
[-C--:B------:R-:W-:Y:S01]  /*7910*/  FMUL R32, R32, R155.reuse ;  /* 0x0000009b20207220 */ /* 0x080fe20000400000 */
[C---:B------:R-:W-:Y:S01]  /*7920*/  ISETP.GT.AND P2, PT, R0.reuse, 0x8, P2 ;  /* 0x000000080000780c */ /* 0x040fe20001744270 */
[-C--:B------:R-:W-:Y:S01]  /*7930*/  FMUL R33, R33, R155.reuse ;  /* 0x0000009b21217220 */ /* 0x080fe20000400000 */
[----:B------:R-:W-:Y:S01]  /*7940*/  ISETP.GT.AND P0, PT, R3, 0x9, PT ;  /* 0x000000090300780c */ /* 0x000fe20003f04270 */
[----:B------:R-:W-:Y:S01]  /*7950*/  IMAD.X R7, R11, 0x1, R5, P3 ;  /* 0x000000010b077824 */ /* 0x000fe200018e0605 */
[----:B------:R-:W-:Y:S01]  /*7960*/  ISETP.GT.AND P5, PT, R0, RZ, P1 ;  /* 0x000000ff0000720c */ /* 0x000fe20000fa4270 */
[-C--:B------:R-:W-:Y:S01]  /*7970*/  FMUL R34, R34, R155.reuse ;  /* 0x0000009b22227220 */ /* 0x080fe20000400000 */
[----:B------:R-:W-:Y:S01]  /*7980*/  ISETP.GT.AND P3, PT, R0, RZ, P0 ;  /* 0x000000ff0000720c */ /* 0x000fe20000764270 */
[-C--:B------:R-:W-:Y:S01]  /*7990*/  FMUL R35, R35, R155.reuse ;  /* 0x0000009b23237220 */ /* 0x080fe20000400000 */
[----:B------:R-:W-:Y:S01]  /*79a0*/  F2FP.F16.F32.PACK_AB R26, RZ, R26 ;  /* 0x0000001aff1a723e */ /* 0x000fe200000000ff */
[----:B------:R-:W-:Y:S01]  /*79b0*/  FMUL R36, R36, R155 ;  /* 0x0000009b24247220 */ /* 0x000fe20000400000 */
[----:B------:R-:W-:Y:S01]  /*79c0*/  F2FP.F16.F32.PACK_AB R27, RZ, R27 ;  /* 0x0000001bff1b723e */ /* 0x000fe200000000ff */
[----:B------:R-:W-:Y:S01]  /*79d0*/  FMUL R37, R37, R155 ;  /* 0x0000009b25257220 */ /* 0x000fe20000400000 */
[----:B------:R-:W-:Y:S01]  /*79e0*/  F2FP.F16.F32.PACK_AB R28, RZ, R28 ;  /* 0x0000001cff1c723e */ /* 0x000fe200000000ff */
[----:B------:R-:W-:Y:S01]  /*79f0*/  @P2 STG.E.U16 desc[UR36][R6.64], R26 ;  /* 0x0000001a06002986 */ /* 0x000fe2000c101524 */
[----:B------:R-:W-:Y:S01]  /*7a00*/  F2FP.F16.F32.PACK_AB R29, RZ, R29 ;  /* 0x0000001dff1d723e */ /* 0x000fe200000000ff */
[-C--:B------:R-:W-:Y:S01]  /*7a10*/  FMUL R38, R38, R155.reuse ;  /* 0x0000009b26267220 */ /* 0x080fe20000400000 */
[C---:B------:R-:W-:Y:S01]  /*7a20*/  ISETP.GT.AND P2, PT, R0.reuse, 0x8, P1 ;  /* 0x000000080000780c */ /* 0x040fe20000f44270 */
[----:B------:R-:W-:Y:S01]  /*7a30*/  @P4 STG.E.U16 desc[UR36][R6.64+0x2], R27 ;  /* 0x0000021b06004986 */ /* 0x000fe2000c101524 */
[----:B------:R-:W-:Y:S01]  /*7a40*/  ISETP.GT.AND P1, PT, R3, 0x10, PT ;  /* 0x000000100300780c */ /* 0x000fe20003f24270 */
[-C--:B------:R-:W-:Y:S01]  /*7a50*/  FMUL R39, R39, R155.reuse ;  /* 0x0000009b27277220 */ /* 0x080fe20000400000 */
[----:B------:R-:W-:Y:S01]  /*7a60*/  F2FP.F16.F32.PACK_AB R30, RZ, R30 ;  /* 0x0000001eff1e723e */ /* 0x000fe200000000ff */
[----:B------:R-:W-:Y:S01]  /*7a70*/  @P5 STG.E.U16 desc[UR36][R4.64+0x10], R28 ;  /* 0x0000101c04005986 */ /* 0x000fe2000c101524 */
[----:B------:R-:W-:Y:S01]  /*7a80*/  ISETP.GT.AND P4, PT, R0, RZ, P1 ;  /* 0x000000ff0000720c */ /* 0x000fe20000f84270 */
[----:B------:R-:W-:Y:S01]  /*7a90*/  FMUL R40, R40, R155 ;  /* 0x0000009b28287220 */ /* 0x000fe20000400000 */
[----:B------:R-:W-:Y:S01]  /*7aa0*/  F2FP.F16.F32.PACK_AB R31, RZ, R31 ;  /* 0x0000001fff1f723e */ /* 0x000fe200000000ff */
[----:B------:R-:W-:Y:S01]  /*7ab0*/  @P3 STG.E.U16 desc[UR36][R4.64+0x12], R29 ;  /* 0x0000121d04003986 */ /* 0x000fe2000c101524 */
[----:B------:R-:W-:Y:S01]  /*7ac0*/  ISETP.GT.AND P3, PT, R0, 0x8, P0 ;  /* 0x000000080000780c */ /* 0x000fe20000764270 */
[-C--:B------:R-:W-:Y:S01]  /*7ad0*/  FMUL R41, R41, R155.reuse ;  /* 0x0000009b29297220 */ /* 0x080fe20000400000 */
[----:B------:R-:W-:Y:S01]  /*7ae0*/  ISETP.GT.AND P0, PT, R3, 0x11, PT ;  /* 0x000000110300780c */ /* 0x000fe20003f04270 */
[----:B------:R-:W-:Y:S01]  /*7af0*/  @P2 STG.E.U16 desc[UR36][R6.64+0x10], R30 ;  /* 0x0000101e06002986 */ /* 0x000fe2000c101524 */
[----:B------:R-:W-:Y:S01]  /*7b00*/  F2FP.F16.F32.PACK_AB R32, RZ, R32 ;  /* 0x00000020ff20723e */ /* 0x000fe200000000ff */
[-C--:B------:R-:W-:Y:S01]  /*7b10*/  FMUL R42, R42, R155.reuse ;  /* 0x0000009b2a2a7220 */ /* 0x080fe20000400000 */
[C---:B------:R-:W-:Y:S01]  /*7b20*/  ISETP.GT.AND P5, PT, R0.reuse, RZ, P0 ;  /* 0x000000ff0000720c */ /* 0x040fe200007a4270 */
[-C--:B------:R-:W-:Y:S01]  /*7b30*/  FMUL R43, R43, R155.reuse ;  /* 0x0000009b2b2b7220 */ /* 0x080fe20000400000 */
[----:B------:R-:W-:Y:S01]  /*7b40*/  ISETP.GT.AND P2, PT, R0, 0x8, P1 ;  /* 0x000000080000780c */ /* 0x000fe20000f44270 */
[-C--:B------:R-:W-:Y:S01]  /*7b50*/  FMUL R44, R44, R155.reuse ;  /* 0x0000009b2c2c7220 */ /* 0x080fe20000400000 */
[----:B------:R-:W-:Y:S01]  /*7b60*/  ISETP.GT.AND P1, PT, R3, 0x18, PT ;  /* 0x000000180300780c */ /* 0x000fe20003f24270 */
[----:B------:R-:W-:Y:S01]  /*7b70*/  FMUL R45, R45, R155 ;  /* 0x0000009b2d2d7220 */ /* 0x000fe20000400000 */
[----:B------:R-:W-:Y:S01]  /*7b80*/  F2FP.F16.F32.PACK_AB R33, RZ, R33 ;  /* 0x00000021ff21723e */ /* 0x000fe200000000ff */
[----:B------:R-:W-:Y:S01]  /*7b90*/  @P3 STG.E.U16 desc[UR36][R6.64+0x12], R31 ;  /* 0x0000121f06003986 */ /* 0x000fe2000c101524 */
[----:B------:R-:W-:Y:S01]  /*7ba0*/  ISETP.GT.AND P3, PT, R0, 0x8, P0 ;  /* 0x000000080000780c */ /* 0x000fe20000764270 */
[-C--:B------:R-:W-:Y:S01]  /*7bb0*/  FMUL R46, R46, R155.reuse ;  /* 0x0000009b2e2e7220 */ /* 0x080fe20000400000 */
[----:B------:R-:W-:Y:S01]  /*7bc0*/  ISETP.GT.AND P0, PT, R3, 0x19, PT ;  /* 0x000000190300780c */ /* 0x000fe20003f04270 */
[----:B------:R-:W-:Y:S01]  /*7bd0*/  @P4 STG.E.U16 desc[UR36][R4.64+0x20], R32 ;  /* 0x0000202004004986 */ /* 0x000fe2000c101524 */
[C---:B------:R-:W-:Y:S01]  /*7be0*/  ISETP.GT.AND P4, PT, R0.reuse, RZ, P1 ;  /* 0x000000ff0000720c */ /* 0x040fe20000f84270 */
[-C--:B------:R-:W-:Y:S01]  /*7bf0*/  FMUL R47, R47, R155.reuse ;  /* 0x0000009b2f2f7220 */ /* 0x080fe20000400000 */
[----:B------:R-:W-:Y:S01]  /*7c00*/  F2FP.F16.F32.PACK_AB R34, RZ, R34 ;  /* 0x00000022ff22723e */ /* 0x000fe200000000ff */
[----:B------:R-:W-:Y:S01]  /*7c10*/  @P5 STG.E.U16 desc[UR36][R4.64+0x22], R33 ;  /* 0x0000222104005986 */ /* 0x000fe2000c101524 */
[----:B------:R-:W-:Y:S01]  /*7c20*/  ISETP.GT.AND P5, PT, R0, RZ, P0 ;  /* 0x000000ff0000720c */ /* 0x000fe200007a4270 */
[----:B------:R-:W-:Y:S01]  /*7c30*/  FMUL R48, R48, R155 ;  /* 0x0000009b30307220 */ /* 0x000fe20000400000 */
[----:B------:R-:W-:Y:S01]  /*7c40*/  F2FP.F16.F32.PACK_AB R35, RZ, R35 ;  /* 0x00000023ff23723e */ /* 0x000fe200000000ff */
[----:B------:R-:W-:Y:S01]  /*7c50*/  @P2 STG.E.U16 desc[UR36][R6.64+0x20], R34 ;  /* 0x0000202206002986 */ /* 0x000fe2000c101524 */
[----:B------:R-:W-:Y:S01]  /*7c60*/  F2FP.F16.F32.PACK_AB R36, RZ, R36 ;  /* 0x00000024ff24723e */ /* 0x000fe200000000ff */
[-C--:B------:R-:W-:Y:S01]  /*7c70*/  FMUL R49, R49, R155.reuse ;  /* 0x0000009b31317220 */ /* 0x080fe20000400000 */
[----:B------:R-:W-:Y:S01]  /*7c80*/  ISETP.GT.AND P2, PT, R0, 0x8, P1 ;  /* 0x000000080000780c */ /* 0x000fe20000f44270 */
[----:B------:R-:W-:Y:S01]  /*7c90*/  @P3 STG.E.U16 desc[UR36][R6.64+0x22], R35 ;  /* 0x0000222306003986 */ /* 0x000fe2000c101524 */
[----:B------:R-:W-:Y:S01]  /*7ca0*/  ISETP.GT.AND P1, PT, R3, 0x20, PT ;  /* 0x000000200300780c */ /* 0x000fe20003f24270 */
[----:B------:R-:W-:Y:S01]  /*7cb0*/  FMUL R50, R50, R155 ;  /* 0x0000009b32327220 */ /* 0x000fe20000400000 */
[----:B------:R-:W-:Y:S01]  /*7cc0*/  F2FP.F16.F32.PACK_AB R37, RZ, R37 ;  /* 0x00000025ff25723e */ /* 0x000fe200000000ff */
[----:B------:R-:W-:Y:S01]  /*7cd0*/  @P4 STG.E.U16 desc[UR36][R4.64+0x30], R36 ;  /* 0x0000302404004986 */ /* 0x000fe2000c101524 */
[C---:B------:R-:W-:Y:S01]  /*7ce0*/  ISETP.GT.AND P3, PT, R0.reuse, 0x8, P0 ;  /* 0x000000080000780c */ /* 0x040fe20000764270 */
[-C--:B------:R-:W-:Y:S01]  /*7cf0*/  FMUL R51, R51, R155.reuse ;  /* 0x0000009b33337220 */ /* 0x080fe20000400000 */
[----:B------:R-:W-:Y:S01]  /*7d00*/  ISETP.GT.AND P0, PT, R3, 0x21, PT ;  /* 0x000000210300780c */ /* 0x000fe20003f04270 */
[----:B------:R-:W-:Y:S01]  /*7d10*/  @P5 STG.E.U16 desc[UR36][R4.64+0x32], R37 ;  /* 0x0000322504005986 */ /* 0x000fe2000c101524 */
[----:B------:R-:W-:Y:S01]  /*7d20*/  ISETP.GT.AND P4, PT, R0, RZ, P1 ;  /* 0x000000ff0000720c */ /* 0x000fe20000f84270 */
[-C--:B------:R-:W-:Y:S01]  /*7d30*/  FMUL R52, R52, R155.reuse ;  /* 0x0000009b34347220 */ /* 0x080fe20000400000 */
[----:B------:R-:W-:Y:S01]  /*7d40*/  F2FP.F16.F32.PACK_AB R38, RZ, R38 ;  /* 0x00000026ff26723e */ /* 0x000fe200000000ff */
[-C--:B------:R-:W-:Y:S01]  /*7d50*/  FMUL R53, R53, R155.reuse ;  /* 0x0000009b35357220 */ /* 0x080fe20000400000 */
        /* <DEDUP_REMOVED lines=325> */
[----:B------:R-:W-:Y:S01]  /*91b0*/  FMUL R151, R151, R155 ;  /* 0x0000009b97977220 */ /* 0x000fe20000400000 */
[----:B------:R-:W-:Y:S01]  /*91c0*/  ISETP.GT.AND P2, PT, R0, 0x8, P1 ;  /* 0x000000080000780c */ /* 0x000fe20000f44270 */
[----:B------:R-:W-:Y:S01]  /*91d0*/  @P3 STG.E.U16 desc[UR36][R6.64+0x132], R103 ;  /* 0x0001326706003986 */ /* 0x000fe2000c101524 */
[----:B------:R-:W-:-:S02]  /*91e0*/  ISETP.GT.AND P1, PT, R3, 0xa8, PT ;  /* 0x000000a80300780c */ /* 0x000fc40003f24270 */
[----:B------:R-:W-:Y:S01]  /*91f0*/  F2FP.F16.F32.PACK_AB R105, RZ, R105 ;  /* 0x00000069ff69723e */ /* 0x000fe200000000ff */
[----:B------:R-:W-:Y:S01]  /*9200*/  @P4 STG.E.U16 desc[UR36][R4.64+0x140], R104 ;  /* 0x0001406804004986 */ /* 0x000fe2000c101524 */
[C---:B------:R-:W-:Y:S02]  /*9210*/  ISETP.GT.AND P3, PT, R0.reuse, 0x8, P0 ;  /* 0x000000080000780c */ /* 0x040fe40000764270 */
[----:B------:R-:W-:Y:S01]  /*9220*/  ISETP.GT.AND P0, PT, R3, 0xa9, PT ;  /* 0x000000a90300780c */ /* 0x000fe20003f04270 */
[----:B------:R-:W-:Y:S01]  /*9230*/  @P5 STG.E.U16 desc[UR36][R4.64+0x142], R105 ;  /* 0x0001426904005986 */ /* 0x000fe2000c101524 */
[C---:B------:R-:W-:Y:S02]  /*9240*/  ISETP.GT.AND P4, PT, R0.reuse, RZ, P1 ;  /* 0x000000ff0000720c */ /* 0x040fe40000f84270 */
[----:B------:R-:W-:Y:S02]  /*9250*/  F2FP.F16.F32.PACK_AB R106, RZ, R106 ;  /* 0x0000006aff6a723e */ /* 0x000fe400000000ff */
[----:B------:R-:W-:-:S02]  /*9260*/  ISETP.GT.AND P5, PT, R0, RZ, P0 ;  /* 0x000000ff0000720c */ /* 0x000fc400007a4270 */
[----:B------:R-:W-:Y:S01]  /*9270*/  F2FP.F16.F32.PACK_AB R107, RZ, R107 ;  /* 0x0000006bff6b723e */ /* 0x000fe200000000ff */
[----:B------:R-:W-:Y:S01]  /*9280*/  @P2 STG.E.U16 desc[UR36][R6.64+0x140], R106 ;  /* 0x0001406a06002986 */ /* 0x000fe2000c101524 */
[----:B------:R-:W-:Y:S02]  /*9290*/  F2FP.F16.F32.PACK_AB R108, RZ, R108 ;  /* 0x0000006cff6c723e */ /* 0x000fe400000000ff */
[C---:B------:R-:W-:Y:S01]  /*92a0*/  ISETP.GT.AND P2, PT, R0.reuse, 0x8, P1 ;  /* 0x000000080000780c */ /* 0x040fe20000f44270 */
[----:B------:R-:W-:Y:S01]  /*92b0*/  @P3 STG.E.U16 desc[UR36][R6.64+0x142], R107 ;  /* 0x0001426b06003986 */ /* 0x000fe2000c101524 */
[----:B------:R-:W-:Y:S02]  /*92c0*/  ISETP.GT.AND P1, PT, R3, 0xb0, PT ;  /* 0x000000b00300780c */ /* 0x000fe40003f24270 */
[----:B------:R-:W-:Y:S01]  /*92d0*/  F2FP.F16.F32.PACK_AB R109, RZ, R109 ;  /* 0x0000006dff6d723e */ /* 0x000fe200000000ff */
[----:B------:R-:W-:Y:S01]  /*92e0*/  @P4 STG.E.U16 desc[UR36][R4.64+0x150], R108 ;  /* 0x0001506c04004986 */ /* 0x000fe2000c101524 */
[----:B------:R-:W-:-:S02]  /*92f0*/  ISETP.GT.AND P3, PT, R0, 0x8, P0 ;  /* 0x000000080000780c */ /* 0x000fc40000764270 */
[----:B------:R-:W-:Y:S01]  /*9300*/  ISETP.GT.AND P0, PT, R3, 0xb1, PT ;  /* 0x000000b10300780c */ /* 0x000fe20003f04270 */
[----:B------:R-:W-:Y:S01]  /*9310*/  @P5 STG.E.U16 desc[UR36][R4.64+0x152], R109 ;  /* 0x0001526d04005986 */ /* 0x000fe2000c101524 */
[C---:B------:R-:W-:Y:S02]  /*9320*/  ISETP.GT.AND P4, PT, R0.reuse, RZ, P1 ;  /* 0x000000ff0000720c */ /* 0x040fe40000f84270 */
[----:B------:R-:W-:Y:S02]  /*9330*/  F2FP.F16.F32.PACK_AB R110, RZ, R110 ;  /* 0x0000006eff6e723e */ /* 0x000fe400000000ff */
[----:B------:R-:W-:Y:S02]  /*9340*/  ISETP.GT.AND P5, PT, R0, RZ, P0 ;  /* 0x000000ff0000720c */ /* 0x000fe400007a4270 */
[----:B------:R-:W-:Y:S01]  /*9350*/  F2FP.F16.F32.PACK_AB R111, RZ, R111 ;  /* 0x0000006fff6f723e */ /* 0x000fe200000000ff */
[----:B------:R-:W-:Y:S01]  /*9360*/  @P2 STG.E.U16 desc[UR36][R6.64+0x150], R110 ;  /* 0x0001506e06002986 */ /* 0x000fe2000c101524 */
[----:B------:R-:W-:-:S02]  /*9370*/  F2FP.F16.F32.PACK_AB R112, RZ, R112 ;  /* 0x00000070ff70723e */ /* 0x000fc400000000ff */
[C---:B------:R-:W-:Y:S01]  /*9380*/  ISETP.GT.AND P2, PT, R0.reuse, 0x8, P1 ;  /* 0x000000080000780c */ /* 0x040fe20000f44270 */
[----:B------:R-:W-:Y:S01]  /*9390*/  @P3 STG.E.U16 desc[UR36][R6.64+0x152], R111 ;  /* 0x0001526f06003986 */ /* 0x000fe2000c101524 */
[C---:B------:R-:W-:Y:S02]  /*93a0*/  ISETP.GT.AND P1, PT, R3.reuse, 0xb8, PT ;  /* 0x000000b80300780c */ /* 0x040fe40003f24270 */
[----:B------:R-:W-:Y:S01]  /*93b0*/  F2FP.F16.F32.PACK_AB R113, RZ, R113 ;  /* 0x00000071ff71723e */ /* 0x000fe200000000ff */
[----:B------:R-:W-:Y:S01]  /*93c0*/  @P4 STG.E.U16 desc[UR36][R4.64+0x160], R112 ;  /* 0x0001607004004986 */ /* 0x000fe2000c101524 */
[C---:B------:R-:W-:Y:S02]  /*93d0*/  ISETP.GT.AND P3, PT, R0.reuse, 0x8, P0 ;  /* 0x000000080000780c */ /* 0x040fe40000764270 */
[----:B------:R-:W-:Y:S01]  /*93e0*/  ISETP.GT.AND P0, PT, R3, 0xb9, PT ;  /* 0x000000b90300780c */ /* 0x000fe20003f04270 */
[----:B------:R-:W-:Y:S01]  /*93f0*/  @P5 STG.E.U16 desc[UR36][R4.64+0x162], R113 ;  /* 0x0001627104005986 */ /* 0x000fe2000c101524 */
[----:B------:R-:W-:-:S02]  /*9400*/  ISETP.GT.AND P4, PT, R0, RZ, P1 ;  /* 0x000000ff0000720c */ /* 0x000fc40000f84270 */
[----:B------:R-:W-:Y:S02]  /*9410*/  F2FP.F16.F32.PACK_AB R114, RZ, R114 ;  /* 0x00000072ff72723e */ /* 0x000fe400000000ff */
[C---:B------:R-:W-:Y:S02]  /*9420*/  ISETP.GT.AND P5, PT, R0.reuse, RZ, P0 ;  /* 0x000000ff0000720c */ /* 0x040fe400007a4270 */
[----:B------:R-:W-:Y:S01]  /*9430*/  F2FP.F16.F32.PACK_AB R115, RZ, R115 ;  /* 0x00000073ff73723e */ /* 0x000fe200000000ff */
[----:B------:R-:W-:Y:S01]  /*9440*/  @P2 STG.E.U16 desc[UR36][R6.64+0x160], R114 ;  /* 0x0001607206002986 */ /* 0x000fe2000c101524 */
[----:B------:R-:W-:Y:S02]  /*9450*/  F2FP.F16.F32.PACK_AB R116, RZ, R116 ;  /* 0x00000074ff74723e */ /* 0x000fe400000000ff */
        /* <DEDUP_REMOVED lines=65> */
[----:B------:R-:W-:Y:S02]  /*9870*/  ISETP.GT.AND P5, PT, R0, RZ, P0 ;  /* 0x000000ff0000720c */ /* 0x000fe400007a4270 */
[----:B------:R-:W-:Y:S02]  /*9880*/  F2FP.F16.F32.PACK_AB R134, RZ, R134 ;  /* 0x00000086ff86723e */ /* 0x000fe400000000ff */
[----:B------:R-:W-:Y:S02]  /*9890*/  F2FP.F16.F32.PACK_AB R135, RZ, R135 ;  /* 0x00000087ff87723e */ /* 0x000fe400000000ff */
[----:B------:R-:W-:Y:S01]  /*98a0*/  F2FP.F16.F32.PACK_AB R136, RZ, R136 ;  /* 0x00000088ff88723e */ /* 0x000fe200000000ff */
[----:B------:R-:W-:Y:S01]  /*98b0*/  @P2 STG.E.U16 desc[UR36][R6.64+0x1b0], R134 ;  /* 0x0001b08606002986 */ /* 0x000fe2000c101524 */
[----:B------:R-:W-:-:S02]  /*98c0*/  F2FP.F16.F32.PACK_AB R137, RZ, R137 ;  /* 0x00000089ff89723e */ /* 0x000fc400000000ff */
[C---:B------:R-:W-:Y:S01]  /*98d0*/  ISETP.GT.AND P1, PT, R0.reuse, 0x8, P1 ;  /* 0x000000080000780c */ /* 0x040fe20000f24270 */
[----:B------:R-:W-:Y:S01]  /*98e0*/  @P3 STG.E.U16 desc[UR36][R6.64+0x1b2], R135 ;  /* 0x0001b28706003986 */ /* 0x000fe2000c101524 */
[C---:B------:R-:W-:Y:S02]  /*98f0*/  ISETP.GT.AND P2, PT, R0.reuse, 0x8, P0 ;  /* 0x000000080000780c */ /* 0x040fe40000744270 */
[C---:B------:R-:W-:Y:S01]  /*9900*/  ISETP.GT.AND P0, PT, R3.reuse, 0xe9, PT ;  /* 0x000000e90300780c */ /* 0x040fe20003f04270 */
[----:B------:R-:W-:Y:S01]  /*9910*/  @P4 STG.E.U16 desc[UR36][R4.64+0x1c0], R136 ;  /* 0x0001c08804004986 */ /* 0x000fe2000c101524 */
[----:B------:R-:W-:Y:S02]  /*9920*/  ISETP.GT.AND P4, PT, R3, 0xe8, PT ;  /* 0x000000e80300780c */ /* 0x000fe40003f84270 */
[----:B------:R-:W-:Y:S01]  /*9930*/  F2FP.F16.F32.PACK_AB R138, RZ, R138 ;  /* 0x0000008aff8a723e */ /* 0x000fe200000000ff */
[----:B------:R-:W-:Y:S01]  /*9940*/  @P5 STG.E.U16 desc[UR36][R4.64+0x1c2], R137 ;  /* 0x0001c28904005986 */ /* 0x000fe2000c101524 */
[----:B------:R-:W-:-:S02]  /*9950*/  ISETP.GT.AND P5, PT, R0, RZ, P4 ;  /* 0x000000ff0000720c */ /* 0x000fc400027a4270 */
[----:B------:R-:W-:Y:S01]  /*9960*/  F2FP.F16.F32.PACK_AB R139, RZ, R139 ;  /* 0x0000008bff8b723e */ /* 0x000fe200000000ff */
[----:B------:R-:W-:Y:S01]  /*9970*/  @P1 STG.E.U16 desc[UR36][R6.64+0x1c0], R138 ;  /* 0x0001c08a06001986 */ /* 0x000fe2000c101524 */
[----:B------:R-:W-:Y:S02]  /*9980*/  F2FP.F16.F32.PACK_AB R140, RZ, R140 ;  /* 0x0000008cff8c723e */ /* 0x000fe400000000ff */
[C---:B------:R-:W-:Y:S01]  /*9990*/  ISETP.GT.AND P3, PT, R0.reuse, RZ, P0 ;  /* 0x000000ff0000720c */ /* 0x040fe20000764270 */
[----:B------:R-:W-:Y:S01]  /*99a0*/  @P2 STG.E.U16 desc[UR36][R6.64+0x1c2], R139 ;  /* 0x0001c28b06002986 */ /* 0x000fe2000c101524 */
[C---:B------:R-:W-:Y:S02]  /*99b0*/  ISETP.GT.AND P4, PT, R0.reuse, 0x8, P4 ;  /* 0x000000080000780c */ /* 0x040fe40002784270 */
[----:B------:R-:W-:Y:S02]  /*99c0*/  F2FP.F16.F32.PACK_AB R141, RZ, R141 ;  /* 0x0000008dff8d723e */ /* 0x000fe400000000ff */
[----:B------:R-:W-:Y:S01]  /*99d0*/  F2FP.F16.F32.PACK_AB R142, RZ, R142 ;  /* 0x0000008eff8e723e */ /* 0x000fe200000000ff */
[----:B------:R-:W-:Y:S01]  /*99e0*/  @P5 STG.E.U16 desc[UR36][R4.64+0x1d0], R140 ;  /* 0x0001d08c04005986 */ /* 0x000fe2000c101524 */
[----:B------:R-:W-:-:S02]  /*99f0*/  ISETP.GT.AND P5, PT, R0, 0x8, P0 ;  /* 0x000000080000780c */ /* 0x000fc400007a4270 */
[----:B------:R-:W-:Y:S02]  /*9a00*/  F2FP.F16.F32.PACK_AB R143, RZ, R143 ;  /* 0x0000008fff8f723e */ /* 0x000fe400000000ff */
[C---:B------:R-:W-:Y:S01]  /*9a10*/  ISETP.GT.AND P0, PT, R3.reuse, 0xf1, PT ;  /* 0x000000f10300780c */ /* 0x040fe20003f04270 */
[----:B------:R-:W-:Y:S01]  /*9a20*/  @P3 STG.E.U16 desc[UR36][R4.64+0x1d2], R141 ;  /* 0x0001d28d04003986 */ /* 0x000fe2000c101524 */
[----:B------:R-:W-:Y:S02]  /*9a30*/  ISETP.GT.AND P3, PT, R3, 0xf0, PT ;  /* 0x000000f00300780c */ /* 0x000fe40003f64270 */
[----:B------:R-:W-:Y:S01]  /*9a40*/  F2FP.F16.F32.PACK_AB R144, RZ, R144 ;  /* 0x00000090ff90723e */ /* 0x000fe200000000ff */
[----:B------:R-:W-:Y:S01]  /*9a50*/  @P4 STG.E.U16 desc[UR36][R6.64+0x1d0], R142 ;  /* 0x0001d08e06004986 */ /* 0x000fe2000c101524 */
[C---:B------:R-:W-:Y:S02]  /*9a60*/  ISETP.GT.AND P4, PT, R0.reuse, RZ, P3 ;  /* 0x000000ff0000720c */ /* 0x040fe40001f84270 */
[----:B------:R-:W-:Y:S01]  /*9a70*/  F2FP.F16.F32.PACK_AB R145, RZ, R145 ;  /* 0x00000091ff91723e */ /* 0x000fe200000000ff */
[----:B------:R-:W-:Y:S01]  /*9a80*/  @P5 STG.E.U16 desc[UR36][R6.64+0x1d2], R143 ;  /* 0x0001d28f06005986 */ /* 0x000fe2000c101524 */
[----:B------:R-:W-:-:S02]  /*9a90*/  ISETP.GT.AND P5, PT, R0, RZ, P0 ;  /* 0x000000ff0000720c */ /* 0x000fc400007a4270 */
[C---:B------:R-:W-:Y:S02]  /*9aa0*/  ISETP.GT.AND P2, PT, R3.reuse, 0xf8, PT ;  /* 0x000000f80300780c */ /* 0x040fe40003f44270 */
[----:B------:R-:W-:Y:S02]  /*9ab0*/  ISETP.GT.AND P1, PT, R3, 0xf9, PT ;  /* 0x000000f90300780c */ /* 0x000fe40003f24270 */
[C---:B------:R-:W-:Y:S02]  /*9ac0*/  ISETP.GT.AND P3, PT, R0.reuse, 0x8, P3 ;  /* 0x000000080000780c */ /* 0x040fe40001f64270 */
[C---:B------:R-:W-:Y:S01]  /*9ad0*/  ISETP.GT.AND P0, PT, R0.reuse, 0x8, P0 ;  /* 0x000000080000780c */ /* 0x040fe20000704270 */
[----:B------:R-:W-:Y:S01]  /*9ae0*/  @P4 STG.E.U16 desc[UR36][R4.64+0x1e0], R144 ;  /* 0x0001e09004004986 */ /* 0x000fe2000c101524 */
[C---:B------:R-:W-:Y:S02]  /*9af0*/  ISETP.GT.AND P4, PT, R0.reuse, RZ, P1 ;  /* 0x000000ff0000720c */ /* 0x040fe40000f84270 */
[----:B------:R-:W-:Y:S01]  /*9b00*/  F2FP.F16.F32.PACK_AB R146, RZ, R146 ;  /* 0x00000092ff92723e */ /* 0x000fe200000000ff */
[----:B------:R-:W-:Y:S01]  /*9b10*/  @P5 STG.E.U16 desc[UR36][R4.64+0x1e2], R145 ;  /* 0x0001e29104005986 */ /* 0x000fe2000c101524 */
[----:B------:R-:W-:-:S02]  /*9b20*/  ISETP.GT.AND P5, PT, R0, RZ, P2 ;  /* 0x000000ff0000720c */ /* 0x000fc400017a4270 */
[C---:B------:R-:W-:Y:S02]  /*9b30*/  ISETP.GT.AND P2, PT, R0.reuse, 0x8, P2 ;  /* 0x000000080000780c */ /* 0x040fe40001744270 */
[----:B------:R-:W-:Y:S01]  /*9b40*/  F2FP.F16.F32.PACK_AB R147, RZ, R147 ;  /* 0x00000093ff93723e */ /* 0x000fe200000000ff */
[----:B------:R-:W-:Y:S01]  /*9b50*/  @P3 STG.E.U16 desc[UR36][R6.64+0x1e0], R146 ;  /* 0x0001e09206003986 */ /* 0x000fe2000c101524 */
[----:B------:R-:W-:Y:S02]  /*9b60*/  ISETP.GT.AND P1, PT, R0, 0x8, P1 ;  /* 0x000000080000780c */ /* 0x000fe40000f24270 */
[----:B------:R-:W-:Y:S01]  /*9b70*/  F2FP.F16.F32.PACK_AB R148, RZ, R148 ;  /* 0x00000094ff94723e */ /* 0x000fe200000000ff */
[----:B------:R-:W-:Y:S01]  /*9b80*/  @P0 STG.E.U16 desc[UR36][R6.64+0x1e2], R147 ;  /* 0x0001e29306000986 */ /* 0x000fe2000c101524 */
[----:B------:R-:W-:Y:S02]  /*9b90*/  F2FP.F16.F32.PACK_AB R149, RZ, R149 ;  /* 0x00000095ff95723e */ /* 0x000fe400000000ff */
[----:B------:R-:W-:Y:S01]  /*9ba0*/  F2FP.F16.F32.PACK_AB R150, RZ, R150 ;  /* 0x00000096ff96723e */ /* 0x000fe200000000ff */
[----:B------:R-:W-:Y:S01]  /*9bb0*/  @P5 STG.E.U16 desc[UR36][R4.64+0x1f0], R148 ;  /* 0x0001f09404005986 */ /* 0x000fe2000c101524 */
[----:B------:R-:W-:-:S03]  /*9bc0*/  F2FP.F16.F32.PACK_AB R151, RZ, R151 ;  /* 0x00000097ff97723e */ /* 0x000fc600000000ff */
[----:B------:R0:W-:Y:S02]  /*9bd0*/  @P4 STG.E.U16 desc[UR36][R4.64+0x1f2], R149 ;  /* 0x0001f29504004986 */ /* 0x0001e4000c101524 */
[----:B0-----:R-:W-:Y:S02]  /*9be0*/  @P2 IMAD.MOV.U32 R4, RZ, RZ, R6 ;  /* 0x000000ffff042224 */ /* 0x001fe400078e0006 */
[----:B------:R-:W-:-:S05]  /*9bf0*/  @P2 IMAD.MOV.U32 R5, RZ, RZ, R7 ;  /* 0x000000ffff052224 */ /* 0x000fca00078e0007 */
[----:B------:R0:W-:Y:S04]  /*9c00*/  @P2 STG.E.U16 desc[UR36][R4.64+0x1f0], R150 ;  /* 0x0001f09604002986 */ /* 0x0001e8000c101524 */
[----:B------:R0:W-:Y:S02]  /*9c10*/  @P1 STG.E.U16 desc[UR36][R6.64+0x1f2], R151 ;  /* 0x0001f29706001986 */ /* 0x0001e4000c101524 */
.L_x_286:
[----:B------:R-:W-:Y:S05]  /*9c20*/  BSYNC B0 ;  /* 0x0000000000007941 */ /* 0x000fea0003800000 */
.L_x_32:
[----:B------:R-:W-:Y:S01]  /*9c30*/  ULDC UR4, c[0x0][0xc] ;  /* 0x0000030000047ab9 */ /* 0x000fe20000000800 */
[----:B------:R-:W-:Y:S01]  /*9c40*/  ULDC UR5, c[0x0][0x10] ;  /* 0x0000040000057ab9 */ /* 0x000fe20000000800 */
[----:B0-----:R-:W0:Y:S01]  /*9c50*/  LDC R3, c[0x0][0x14] ;  /* 0x00000500ff037b82 */ /* 0x001e220000000800 */
[----:B------:R-:W-:Y:S01]  /*9c60*/  UIMAD.WIDE.U32 UR4, UR4, UR5, URZ ;  /* 0x00000005040472a5 */ /* 0x000fe2000f8e003f */
[----:B------:R-:W-:Y:S01]  /*9c70*/  PRMT R0, RZ, 0x7610, R0 ;  /* 0x00007610ff007816 */ /* 0x000fe20000000000 */
[----:B------:R-:W-:Y:S02]  /*9c80*/  IMAD.MOV.U32 R153, RZ, RZ, -0x1 ;  /* 0xffffffffff997424 */ /* 0x000fe400078e00ff */
[----:B------:R-:W-:Y:S02]  /*9c90*/  IMAD.MOV.U32 R23, RZ, RZ, -0x1 ;  /* 0xffffffffff177424 */ /* 0x000fe400078e00ff */
[----:B0-----:R-:W-:-:S04]  /*9ca0*/  IMAD.WIDE.U32 R16, R3, UR4, R16 ;  /* 0x0000000403107c25 */ /* 0x001fc8000f8e0010 */
[----:B------:R-:W-:Y:S01]  /*9cb0*/  IMAD R3, R3, UR5, RZ ;  /* 0x0000000503037c24 */ /* 0x000fe2000f8e02ff */
[----:B------:R-:W-:Y:S02]  /*9cc0*/  ULDC.64 UR4, c[0x0][0x650] ;  /* 0x0001940000047ab9 */ /* 0x000fe40000000a00 */
[----:B------:R-:W-:Y:S01]  /*9cd0*/  ISETP.GE.U32.AND P0, PT, R16, UR4, PT ;  /* 0x0000000410007c0c */ /* 0x000fe2000bf06070 */
[----:B------:R-:W-:-:S05]  /*9ce0*/  IMAD.IADD R17, R17, 0x1, R3 ;  /* 0x0000000111117824 */ /* 0x000fca00078e0203 */
[----:B------:R-:W-:-:S13]  /*9cf0*/  ISETP.GE.U32.AND.EX P0, PT, R17, UR5, PT, P0 ;  /* 0x0000000511007c0c */ /* 0x000fda000bf06100 */
[----:B------:R-:W-:Y:S05]  /*9d00*/  @P0 BRA `(.L_x_287) ;  /* 0x0000000400640947 */ /* 0x000fea0003800000 */
[----:B------:R-:W0:Y:S01]  /*9d10*/  S2R R12, SR_CTAID.X ;  /* 0x00000000000c7919 */ /* 0x000e220000002500 */
[----:B------:R-:W0:Y:S01]  /*9d20*/  LDC.64 R10, c[0x0][0x628] ;  /* 0x00018a00ff0a7b82 */ /* 0x000e220000000a00 */
[----:B------:R-:W-:Y:S01]  /*9d30*/  ULDC UR4, c[0x0][0x150] ;  /* 0x0000540000047ab9 */ /* 0x000fe20000000800 */
[----:B-1234-:R-:W-:Y:S01]  /*9d40*/  IMAD.MOV.U32 R8, RZ, RZ, R16 ;  /* 0x000000ffff087224 */ /* 0x01efe200078e0010 */
[----:B-----5:R-:W1:Y:S01]  /*9d50*/  S2R R24, SR_CTAID.Y ;  /* 0x0000000000187919 */ /* 0x020e620000002600 */
[----:B------:R-:W-:-:S04]  /*9d60*/  IMAD.MOV.U32 R9, RZ, RZ, R17 ;  /* 0x000000ffff097224 */ /* 0x000fc800078e0011 */
[----:B------:R-:W2:Y:S08]  /*9d70*/  LDC R21, c[0x0][0x144] ;  /* 0x00005100ff157b82 */ /* 0x000eb00000000800 */
[----:B------:R-:W3:Y:S08]  /*9d80*/  LDC R0, c[0x0][0x630] ;  /* 0x00018c00ff007b82 */ /* 0x000ef00000000800 */
[----:B------:R-:W4:Y:S01]  /*9d90*/  LDC.64 R14, c[0x0][0x620] ;  /* 0x00018800ff0e7b82 */ /* 0x000f220000000a00 */
[----:B0-----:R-:W-:-:S04]  /*9da0*/  ISETP.NE.U32.AND P0, PT, R10, RZ, PT ;  /* 0x000000ff0a00720c */ /* 0x001fc80003f05070 */
[----:B------:R-:W-:Y:S02]  /*9db0*/  ISETP.NE.AND.EX P0, PT, R11, RZ, PT, P0 ;  /* 0x000000ff0b00720c */ /* 0x000fe40003f05300 */
[----:B------:R-:W-:-:S05]  /*9dc0*/  I2FP.F32.U32 R3, R12 ;  /* 0x0000000c00037245 */ /* 0x000fca0000201000 */
[----:B------:R-:W-:-:S04]  /*9dd0*/  FMUL R3, R3, UR4 ;  /* 0x0000000403037c20 */ /* 0x000fc80008400000 */
[----:B------:R0:W0:Y:S02]  /*9de0*/  F2I.U32.TRUNC.NTZ R20, R3 ;  /* 0x0000000300147305 */ /* 0x000024000020f000 */
[----:B-123--:R-:W-:Y:S05]  /*9df0*/  @!P0 BRA `(.L_x_288) ;  /* 0x0000000000288947 */ /* 0x00efea0003800000 */
[----:B0-----:R-:W0:Y:S02]  /*9e00*/  LDC R3, c[0x0][0x634] ;  /* 0x00018d00ff037b82 */ /* 0x001e240000000800 */
        /* <DEDUP_REMOVED lines=9> */
.L_x_288:
[----:B------:R-:W1:Y:S01]  /*9ea0*/  LDC.64 R28, c[0x0][0x640] ;  /* 0x00019000ff1c7b82 */ /* 0x000e620000000a00 */
[-CC-:B------:R-:W-:Y:S01]  /*9eb0*/  SHF.R.U64 R23, R8, R0.reuse, R9.reuse ;  /* 0x0000000008177219 */ /* 0x180fe20000001209 */
[----:B0-----:R-:W-:Y:S01]  /*9ec0*/  IMAD.MOV R20, RZ, RZ, -R20 ;  /* 0x000000ffff147224 */ /* 0x001fe200078e0a14 */
[----:B------:R-:W-:Y:S01]  /*9ed0*/  SHF.R.U32.HI R0, RZ, R0, R9 ;  /* 0x00000000ff007219 */ /* 0x000fe20000011609 */
[----:B------:R-:W-:Y:S01]  /*9ee0*/  ULDC UR4, c[0x0][0x154] ;  /* 0x0000550000047ab9 */ /* 0x000fe20000000800 */
[----:B------:R-:W-:Y:S01]  /*9ef0*/  IADD3 R3, P0, RZ, -R23, RZ ;  /* 0x80000017ff037210 */ /* 0x000fe20007f1e0ff */
[----:B------:R-:W-:Y:S02]  /*9f00*/  IMAD R21, R21, R20, R12 ;  /* 0x0000001415157224 */ /* 0x000fe400078e020c */
[----:B------:R-:W0:Y:S01]  /*9f10*/  LDC R6, c[0x0][0x618] ;  /* 0x00018600ff067b82 */ /* 0x000e220000000800 */
[----:B------:R-:W-:Y:S02]  /*9f20*/  IMAD.MOV.U32 R7, RZ, RZ, 0x1 ;  /* 0x00000001ff077424 */ /* 0x000fe400078e00ff */
[----:B------:R-:W-:-:S04]  /*9f30*/  IMAD.X R5, RZ, RZ, ~R0, P0 ;  /* 0x000000ffff057224 */ /* 0x000fc800000e0e00 */
[-C--:B----4-:R-:W-:Y:S01]  /*9f40*/  IMAD R0, R5, R14.reuse, RZ ;  /* 0x0000000e05007224 */ /* 0x090fe200078e02ff */
[----:B------:R-:W2:Y:S01]  /*9f50*/  LDC R8, c[0x0][0x608] ;  /* 0x00018200ff087b82 */ /* 0x000ea20000000800 */
[----:B------:R-:W-:-:S04]  /*9f60*/  IMAD.WIDE.U32 R4, R3, R14, R16 ;  /* 0x0000000e03047225 */ /* 0x000fc800078e0010 */
[----:B------:R-:W-:Y:S01]  /*9f70*/  IMAD R3, R3, R15, R0 ;  /* 0x0000000f03037224 */ /* 0x000fe200078e0200 */
[----:B------:R-:W-:Y:S02]  /*9f80*/  I2FP.F32.U32 R0, R24 ;  /* 0x0000001800007245 */ /* 0x000fe40000201000 */
[----:B------:R-:W3:Y:S01]  /*9f90*/  LDC R26, c[0x0][0x658] ;  /* 0x00019600ff1a7b82 */ /* 0x000ee20000000800 */
[----:B------:R-:W-:Y:S01]  /*9fa0*/  IMAD.IADD R3, R5, 0x1, R3 ;  /* 0x0000000105037824 */ /* 0x000fe200078e0203 */
[----:B-1----:R-:W-:Y:S01]  /*9fb0*/  ISETP.NE.U32.AND P0, PT, R28, RZ, PT ;  /* 0x000000ff1c00720c */ /* 0x002fe20003f05070 */
[----:B------:R-:W-:Y:S01]  /*9fc0*/  FMUL R0, R0, UR4 ;  /* 0x0000000400007c20 */ /* 0x000fe20008400000 */
[----:B------:R-:W-:Y:S02]  /*9fd0*/  IMAD.MOV.U32 R5, RZ, RZ, -0x1 ;  /* 0xffffffffff057424 */ /* 0x000fe400078e00ff */
[----:B------:R-:W-:Y:S01]  /*9fe0*/  ISETP.NE.AND.EX P0, PT, R29, RZ, PT, P0 ;  /* 0x000000ff1d00720c */ /* 0x000fe20003f05300 */
[----:B------:R1:W4:Y:S01]  /*9ff0*/  F2I.U32.TRUNC.NTZ R13, R0 ;  /* 0x00000000000d7305 */ /* 0x000322000020f000 */
[----:B------:R-:W1:Y:S01]  /*a000*/  LDC R15, c[0x0][0x148] ;  /* 0x00005200ff0f7b82 */ /* 0x000e620000000800 */
[----:B0-----:R-:W-:-:S02]  /*a010*/  SHF.R.U64 R12, R4, R6, R3 ;  /* 0x00000006040c7219 */ /* 0x001fc40000001203 */
[----:B------:R-:W-:-:S05]  /*a020*/  SHF.R.U32.HI R3, RZ, R6, R3 ;  /* 0x00000006ff037219 */ /* 0x000fca0000011603 */
[----:B------:R-:W0:Y:S01]  /*a030*/  LDC R20, c[0x0][0x600] ;  /* 0x00018000ff147b82 */ /* 0x000e220000000800 */
[-CC-:B--2---:R-:W-:Y:S02]  /*a040*/  SHF.R.U64 R10, R12, R8.reuse, R3.reuse ;  /* 0x000000080c0a7219 */ /* 0x184fe40000001203 */
[----:B------:R-:W-:-:S05]  /*a050*/  SHF.R.U32.HI R3, RZ, R8, R3 ;  /* 0x00000008ff037219 */ /* 0x000fca0000011603 */
[----:B------:R-:W2:Y:S01]  /*a060*/  LDC R27, c[0x0][0x648] ;  /* 0x00019200ff1b7b82 */ /* 0x000ea20000000800 */
[-C--:B---3--:R-:W-:Y:S02]  /*a070*/  SHF.L.U32 R4, R5, R26.reuse, RZ ;  /* 0x0000001a05047219 */ /* 0x088fe400000006ff */
[--C-:B------:R-:W-:Y:S02]  /*a080*/  SHF.R.U64 R14, R10, R26, R3.reuse ;  /* 0x0000001a0a0e7219 */ /* 0x100fe40000001203 */
[----:B------:R-:W-:Y:S02]  /*a090*/  LOP3.LUT R25, RZ, R4, RZ, 0x33, !PT ;  /* 0x00000004ff197212 */ /* 0x000fe400078e33ff */
[-C--:B------:R-:W-:Y:S01]  /*a0a0*/  SHF.R.U32.HI R5, RZ, R26.reuse, R3 ;  /* 0x0000001aff057219 */ /* 0x080fe20000011603 */
[----:B------:R-:W3:Y:S01]  /*a0b0*/  LDC R30, c[0x0][0x638] ;  /* 0x00018e00ff1e7b82 */ /* 0x000ee20000000800 */
[----:B------:R-:W-:Y:S01]  /*a0c0*/  SHF.L.U32 R154, R7, R26, RZ ;  /* 0x0000001a079a7219 */ /* 0x000fe200000006ff */
[----:B------:R-:W-:-:S06]  /*a0d0*/  IMAD.MOV.U32 R4, RZ, RZ, R14 ;  /* 0x000000ffff047224 */ /* 0x000fcc00078e000e */
[----:B------:R-:W0:Y:S01]  /*a0e0*/  LDC R31, c[0x0][0x610] ;  /* 0x00018400ff1f7b82 */ /* 0x000e220000000800 */
[----:B----4-:R-:W-:Y:S05]  /*a0f0*/  @!P0 BRA `(.L_x_289) ;  /* 0x0000000000288947 */ /* 0x010fea0003800000 */
        /* <DEDUP_REMOVED lines=10> */
.L_x_289:
[----:B------:R-:W-:Y:S01]  /*a1a0*/  ISETP.NE.AND P0, PT, R2, 0x1, PT ;  /* 0x000000010200780c */ /* 0x000fe20003f05270 */
[----:B0-----:R-:W-:Y:S01]  /*a1b0*/  VIADD R7, R20, 0xffffffff ;  /* 0xffffffff14077836 */ /* 0x001fe20000000000 */
[----:B-12---:R-:W-:Y:S01]  /*a1c0*/  SHF.R.U64 R0, R4, R27, R5 ;  /* 0x0000001b04007219 */ /* 0x006fe20000001205 */
[----:B------:R-:W-:Y:S01]  /*a1d0*/  IMAD.MOV R13, RZ, RZ, -R13 ;  /* 0x000000ffff0d7224 */ /* 0x000fe200078e0a0d */
[----:B------:R-:W-:Y:S01]  /*a1e0*/  LOP3.LUT R5, R10, R25, RZ, 0xc0, !PT ;  /* 0x000000190a057212 */ /* 0x000fe200078ec0ff */
[----:B------:R-:W-:Y:S02]  /*a1f0*/  IMAD.MOV.U32 R4, RZ, RZ, 0x1 ;  /* 0x00000001ff047424 */ /* 0x000fe400078e00ff */
[----:B------:R-:W-:Y:S02]  /*a200*/  IMAD.MOV R3, RZ, RZ, -R0 ;  /* 0x000000ffff037224 */ /* 0x000fe400078e0a00 */
[----:B------:R-:W-:Y:S01]  /*a210*/  IMAD R154, R154, R0, R5 ;  /* 0x000000009a9a7224 */ /* 0x000fe200078e0205 */
[----:B------:R-:W-:Y:S01]  /*a220*/  LOP3.LUT R5, R12, R7, RZ, 0xc0, !PT ;  /* 0x000000070c057212 */ /* 0x000fe200078ec0ff */
[----:B---3--:R-:W-:-:S02]  /*a230*/  IMAD R0, R3, R30, R14 ;  /* 0x0000001e03007224 */ /* 0x008fc400078e020e */
[----:B------:R-:W-:Y:S02]  /*a240*/  @P0 IMAD R21, R15, R13, R24 ;  /* 0x0000000d0f150224 */ /* 0x000fe400078e0218 */
[----:B------:R-:W-:Y:S01]  /*a250*/  IMAD R3, R0, R20, R5 ;  /* 0x0000001400037224 */ /* 0x000fe200078e0205 */
[----:B------:R-:W-:Y:S01]  /*a260*/  PRMT R0, R4, 0x7610, R0 ;  /* 0x0000761004007816 */ /* 0x000fe20000000000 */
[----:B------:R-:W-:-:S05]  /*a270*/  IMAD R154, R154, R31, R21 ;  /* 0x0000001f9a9a7224 */ /* 0x000fca00078e0215 */
[----:B------:R-:W-:Y:S02]  /*a280*/  SEL R153, R3, R154, !P0 ;  /* 0x0000009a03997207 */ /* 0x000fe40004000000 */
[----:B------:R-:W-:-:S07]  /*a290*/  SEL R154, R154, R3, !P0 ;  /* 0x000000039a9a7207 */ /* 0x000fce0004000000 */
.L_x_287:
[----:B------:R-:W-:-:S13]  /*a2a0*/  LOP3.LUT P0, RZ, R0, 0xff, RZ, 0xc0, !PT ;  /* 0x000000ff00ff7812 */ /* 0x000fda000780c0ff */
[----:B------:R-:W-:Y:S05]  /*a2b0*/  @P0 BRA `(.L_x_290) ;  /* 0xffffff6c00d00947 */ /* 0x000fea000383ffff */
[----:B------:R-:W-:Y:S05]  /*a2c0*/  EXIT ;  /* 0x000000000000794d */ /* 0x000fea0003800000 */
.L_x_7:
[----:B0-----:R-:W-:Y:S01]  /*a2d0*/  ULDC.64 UR4, c[0x0][0x650] ;  /* 0x0001940000047ab9 */ /* 0x001fe20000000a00 */
        /* <DEDUP_REMOVED lines=25> */
.L_x_292:
[----:B------:R-:W0:Y:S01]  /*a470*/  LDC.64 R28, c[0x0][0x640] ;  /* 0x00019000ff1c7b82 */ /* 0x000e220000000a00 */
[-CC-:B------:R-:W-:Y:S01]  /*a480*/  SHF.R.U64 R22, R12, R6.reuse, R13.reuse ;  /* 0x000000060c167219 */ /* 0x180fe2000000120d */
[----:B------:R-:W-:Y:S01]  /*a490*/  IMAD.MOV.U32 R30, RZ, RZ, 0x1 ;  /* 0x00000001ff1e7424 */ /* 0x000fe200078e00ff */
[----:B------:R-:W-:Y:S02]  /*a4a0*/  SHF.R.U32.HI R6, RZ, R6, R13 ;  /* 0x00000006ff067219 */ /* 0x000fe4000001160d */
        /* <DEDUP_REMOVED lines=8> */
[----:B------:R-:W-:Y:S01]  /*a530*/  IMAD.IADD R9, R9, 0x1, R11 ;  /* 0x0000000109097824 */ /* 0x000fe200078e020b */
[----:B0-----:R-:W-:-:S04]  /*a540*/  ISETP.NE.U32.AND P0, PT, R28, RZ, PT ;  /* 0x000000ff1c00720c */ /* 0x001fc80003f05070 */
[----:B------:R-:W-:Y:S02]  /*a550*/  ISETP.NE.AND.EX P0, PT, R29, RZ, PT, P0 ;  /* 0x000000ff1d00720c */ /* 0x000fe40003f05300 */
[----:B------:R-:W0:Y:S01]  /*a560*/  LDC R20, c[0x0][0x600] ;  /* 0x00018000ff147b82 */ /* 0x000e220000000800 */
[-CC-:B-1----:R-:W-:Y:S01]  /*a570*/  SHF.R.U64 R14, R8, R10.reuse, R9.reuse ;  /* 0x0000000a080e7219 */ /* 0x182fe20000001209 */
[----:B------:R-:W-:Y:S01]  /*a580*/  IMAD.MOV.U32 R8, RZ, RZ, -0x1 ;  /* 0xffffffffff087424 */ /* 0x000fe200078e00ff */
[----:B------:R-:W-:-:S05]  /*a590*/  SHF.R.U32.HI R9, RZ, R10, R9 ;  /* 0x0000000aff097219 */ /* 0x000fca0000011609 */
[----:B------:R-:W1:Y:S01]  /*a5a0*/  LDC R26, c[0x0][0x648] ;  /* 0x00019200ff1a7b82 */ /* 0x000e620000000800 */
[-CC-:B--2---:R-:W-:Y:S02]  /*a5b0*/  SHF.R.U64 R21, R14, R12.reuse, R9.reuse ;  /* 0x0000000c0e157219 */ /* 0x184fe40000001209 */
[----:B------:R-:W-:-:S05]  /*a5c0*/  SHF.R.U32.HI R6, RZ, R12, R9 ;  /* 0x0000000cff067219 */ /* 0x000fca0000011609 */
[----:B------:R-:W2:Y:S01]  /*a5d0*/  LDC R27, c[0x0][0x638] ;  /* 0x00018e00ff1b7b82 */ /* 0x000ea20000000800 */
[-C--:B---3--:R-:W-:Y:S02]  /*a5e0*/  SHF.L.U32 R8, R8, R25.reuse, RZ ;  /* 0x0000001908087219 */ /* 0x088fe400000006ff */
[-CC-:B------:R-:W-:Y:S02]  /*a5f0*/  SHF.R.U64 R23, R21, R25.reuse, R6.reuse ;  /* 0x0000001915177219 */ /* 0x180fe40000001206 */
[----:B------:R-:W-:Y:S02]  /*a600*/  LOP3.LUT R32, RZ, R8, RZ, 0x33, !PT ;  /* 0x00000008ff207212 */ /* 0x000fe400078e33ff */
[----:B------:R-:W-:Y:S01]  /*a610*/  SHF.R.U32.HI R9, RZ, R25, R6 ;  /* 0x00000019ff097219 */ /* 0x000fe20000011606 */
[----:B------:R-:W3:Y:S01]  /*a620*/  LDC R31, c[0x0][0x610] ;  /* 0x00018400ff1f7b82 */ /* 0x000ee20000000800 */
[----:B------:R-:W-:Y:S01]  /*a630*/  IMAD.MOV.U32 R8, RZ, RZ, R23 ;  /* 0x000000ffff087224 */ /* 0x000fe200078e0017 */
[----:B------:R-:W-:Y:S06]  /*a640*/  @!P0 BRA `(.L_x_293) ;  /* 0x0000000000288947 */ /* 0x000fec0003800000 */
        /* <DEDUP_REMOVED lines=10> */
.L_x_293:
[----:B------:R-:W-:Y:S02]  /*a6f0*/  ISETP.NE.AND P0, PT, R2, 0x1, PT ;  /* 0x000000010200780c */ /* 0x000fe40003f05270 */
[----:B-1----:R-:W-:Y:S01]  /*a700*/  SHF.R.U64 R6, R8, R26, R9 ;  /* 0x0000001a08067219 */ /* 0x002fe20000001209 */
[----:B0-----:R-:W-:Y:S01]  /*a710*/  VIADD R9, R20, 0xffffffff ;  /* 0xffffffff14097836 */ /* 0x001fe20000000000 */
[----:B------:R-:W-:Y:S02]  /*a720*/  SHF.L.U32 R30, R30, R25, RZ ;  /* 0x000000191e1e7219 */ /* 0x000fe400000006ff */
[----:B------:R-:W-:Y:S01]  /*a730*/  LOP3.LUT R5, R21, R32, RZ, 0xc0, !PT ;  /* 0x0000002015057212 */ /* 0x000fe200078ec0ff */
[----:B------:R-:W-:-:S04]  /*a740*/  IMAD.MOV R8, RZ, RZ, -R6 ;  /* 0x000000ffff087224 */ /* 0x000fc800078e0a06 */
[----:B------:R-:W-:Y:S01]  /*a750*/  IMAD R6, R30, R6, R5 ;  /* 0x000000061e067224 */ /* 0x000fe200078e0205 */
[----:B------:R-:W-:Y:S01]  /*a760*/  LOP3.LUT R5, R14, R9, RZ, 0xc0, !PT ;  /* 0x000000090e057212 */ /* 0x000fe200078ec0ff */
[----:B------:R-:W-:Y:S02]  /*a770*/  @P0 IMAD R3, R7, R24, R4 ;  /* 0x0000001807030224 */ /* 0x000fe400078e0204 */
[----:B--2---:R-:W-:Y:S02]  /*a780*/  IMAD R4, R8, R27, R23 ;  /* 0x0000001b08047224 */ /* 0x004fe400078e0217 */
[----:B---3--:R-:W-:Y:S02]  /*a790*/  IMAD R3, R6, R31, R3 ;  /* 0x0000001f06037224 */ /* 0x008fe400078e0203 */
[----:B------:R-:W-:Y:S02]  /*a7a0*/  IMAD R4, R4, R20, R5 ;  /* 0x0000001404047224 */ /* 0x000fe400078e0205 */
[----:B------:R-:W-:-:S02]  /*a7b0*/  IMAD.MOV.U32 R8, RZ, RZ, 0x1 ;  /* 0x00000001ff087424 */ /* 0x000fc400078e00ff */
[----:B------:R-:W-:Y:S01]  /*a7c0*/  IMAD.MOV.U32 R6, RZ, RZ, R22 ;  /* 0x000000ffff067224 */ /* 0x000fe200078e0016 */
[----:B------:R-:W-:Y:S02]  /*a7d0*/  SEL R20, R4, R3, !P0 ;  /* 0x0000000304147207 */ /* 0x000fe40004000000 */
[----:B------:R-:W-:-:S07]  /*a7e0*/  SEL R21, R3, R4, !P0 ;  /* 0x0000000403157207 */ /* 0x000fce0004000000 */
.L_x_291:
[----:B------:R-:W-:-:S08]  /*a7f0*/  NOP ;  /* 0x0000000000007918 */ /* 0x000fd00000000000 */
[----:B------:R-:W0:-:S00]  /*a800*/  USETMAXREG.DEALLOC.CTAPOOL 0x28 ;  /* 0x00000028000079c8 */ /* 0x000e0000080e0500 */
[----:B0-----:R-:W-:-:S13]  /*a810*/  ISETP.NE.AND P0, PT, R0, RZ, PT ;  /* 0x000000ff0000720c */ /* 0x001fda0003f05270 */
[----:B------:R-:W-:Y:S05]  /*a820*/  @P0 EXIT ;  /* 0x000000000000094d */ /* 0x000fea0003800000 */
[----:B------:R-:W-:Y:S01]  /*a830*/  LOP3.LUT P0, RZ, R8, 0xff, RZ, 0xc0, !PT ;  /* 0x000000ff08ff7812 */ /* 0x000fe2000780c0ff */
[----:B------:R-:W-:Y:S02]  /*a840*/  IMAD.MOV.U32 R0, RZ, RZ, 0x1 ;  /* 0x00000001ff007424 */ /* 0x000fe400078e00ff */
[----:B------:R-:W-:-:S10]  /*a850*/  IMAD.MOV.U32 R3, RZ, RZ, RZ ;  /* 0x000000ffff037224 */ /* 0x000fd400078e00ff */
[----:B------:R-:W-:Y:S05]  /*a860*/  @!P0 BRA `(.L_x_294) ;  /* 0x0000000c00448947 */ /* 0x000fea0003800000 */
[----:B------:R-:W0:Y:S01]  /*a870*/  LDC R0, c[0x0][0x28c] ;  /* 0x0000a300ff007b82 */ /* 0x000e220000000800 */
[----:B------:R-:W1:Y:S01]  /*a880*/  S2R R9, SR_CgaCtaId ;  /* 0x0000000000097919 */ /* 0x000e620000008800 */
[----:B------:R-:W-:Y:S01]  /*a890*/  ULDC UR5, c[0x0][0x600] ;  /* 0x0001800000057ab9 */ /* 0x000fe20000000800 */
[----:B------:R-:W-:Y:S01]  /*a8a0*/  ULDC UR4, c[0x0][0xc] ;  /* 0x0000030000047ab9 */ /* 0x000fe20000000800 */
[----:B------:R-:W-:Y:S01]  /*a8b0*/  UIADD3 UR16, UR5, -0x1, URZ ;  /* 0xffffffff05107890 */ /* 0x000fe2000fffe03f */
[----:B------:R-:W-:Y:S01]  /*a8c0*/  BSSY B0, `(.L_x_294) ;  /* 0x00000cb000007945 */ /* 0x000fe20003800000 */
[----:B------:R-:W-:Y:S01]  /*a8d0*/  ULDC UR6, c[0x0][0x658] ;  /* 0x0001960000067ab9 */ /* 0x000fe20000000800 */
[----:B------:R-:W-:Y:S01]  /*a8e0*/  ULDC UR5, c[0x0][0x10] ;  /* 0x0000040000057ab9 */ /* 0x000fe20000000800 */
[----:B------:R-:W-:Y:S01]  /*a8f0*/  UMOV UR7, 0xffffffff ;  /* 0xffffffff00077882 */ /* 0x000fe20000000000 */
[----:B------:R-:W-:Y:S01]  /*a900*/  UMOV UR8, 0x1 ;  /* 0x0000000100087882 */ /* 0x000fe20000000000 */
[----:B------:R-:W-:Y:S01]  /*a910*/  UIMAD.WIDE.U32 UR4, UR4, UR5, URZ ;  /* 0x00000005040472a5 */ /* 0x000fe2000f8e003f */
[----:B------:R-:W-:Y:S01]  /*a920*/  IMAD.MOV.U32 R10, RZ, RZ, 0x1 ;  /* 0x00000001ff0a7424 */ /* 0x000fe200078e00ff */
[----:B------:R-:W-:Y:S01]  /*a930*/  USHF.L.U32 UR7, UR7, UR6, URZ ;  /* 0x0000000607077299 */ /* 0x000fe2000800063f */
[----:B------:R-:W-:Y:S01]  /*a940*/  LOP3.LUT R13, R19, 0x2, RZ, 0xfc, !PT ;  /* 0x00000002130d7812 */ /* 0x000fe200078efcff */
[----:B------:R-:W-:-:S02]  /*a950*/  USHF.L.U32 UR18, UR8, UR6, URZ ;  /* 0x0000000608127299 */ /* 0x000fc4000800063f */
[----:B------:R-:W-:Y:S01]  /*a960*/  ULOP3.LUT UR17, URZ, UR7, URZ, 0x33, !UPT ;  /* 0x000000073f117292 */ /* 0x000fe2000f8e333f */
[----:B------:R-:W-:Y:S01]  /*a970*/  ULDC UR6, c[0x0][0x14] ;  /* 0x0000050000067ab9 */ /* 0x000fe20000000800 */
[----:B------:R-:W-:Y:S01]  /*a980*/  ULDC.64 UR22, c[0x0][0x198] ;  /* 0x0000660000167ab9 */ /* 0x000fe20000000a00 */
[----:B------:R-:W-:Y:S02]  /*a990*/  UIMAD.WIDE.U32 UR20, UR4, UR6, URZ ;  /* 0x00000006041472a5 */ /* 0x000fe4000f8e003f */
[----:B------:R-:W-:Y:S01]  /*a9a0*/  UIMAD UR13, UR5, UR6, URZ ;  /* 0x00000006050d72a4 */ /* 0x000fe2000f8e023f */
[----:B0-----:R-:W-:-:S03]  /*a9b0*/  VIADD R0, R0, 0x3f ;  /* 0x0000003f00007836 */ /* 0x001fc60000000000 */
[----:B------:R-:W-:Y:S02]  /*a9c0*/  UIADD3 UR13, UR21, UR13, URZ ;  /* 0x0000000d150d7290 */ /* 0x000fe4000fffe03f */
[----:B------:R-:W-:-:S04]  /*a9d0*/  SHF.R.S32.HI R3, RZ, 0x1f, R0 ;  /* 0x0000001fff037819 */ /* 0x000fc80000011400 */
[----:B------:R-:W-:Y:S01]  /*a9e0*/  LEA.HI R8, R3, R0, RZ, 0x6 ;  /* 0x0000000003087211 */ /* 0x000fe200078f30ff */
[----:B-1----:R-:W-:Y:S02]  /*a9f0*/  IMAD.SHL.U32 R11, R9, 0x80, RZ ;  /* 0x00000080090b7824 */ /* 0x002fe400078e00ff */
[----:B------:R-:W-:Y:S01]  /*aa00*/  IMAD.MOV.U32 R0, RZ, RZ, 0x1 ;  /* 0x00000001ff007424 */ /* 0x000fe200078e00ff */
[----:B------:R-:W-:Y:S01]  /*aa10*/  SHF.R.S32.HI R8, RZ, 0x6, R8 ;  /* 0x00000006ff087819 */ /* 0x000fe20000011408 */
[----:B------:R-:W-:Y:S01]  /*aa20*/  IMAD.MOV.U32 R3, RZ, RZ, RZ ;  /* 0x000000ffff037224 */ /* 0x000fe200078e00ff */
[----:B------:R-:W-:Y:S01]  /*aa30*/  LOP3.LUT R11, R11, 0x80, RZ, 0xc0, !PT ;  /* 0x000000800b0b7812 */ /* 0x000fe200078ec0ff */
[----:B------:R-:W-:Y:S02]  /*aa40*/  IMAD.SHL.U32 R9, R9, 0x2000, RZ ;  /* 0x0000200009097824 */ /* 0x000fe400078e00ff */
[----:B------:R-:W-:-:S07]  /*aa50*/  VIADD R12, R8, 0x1 ;  /* 0x00000001080c7836 */ /* 0x000fce0000000000 */
.L_x_305:
[----:B------:R-:W-:-:S03]  /*aa60*/  UMOV UR4, 0xffffffff ;  /* 0xffffffff00047882 */ /* 0x000fc60000000000 */
[----:B------:R-:W-:Y:S05]  /*aa70*/  BRA.DIV UR4, `(.L_x_295) ;  /* 0x0000000e04a87947 */ /* 0x000fea000b800000 */
[----:B------:R-:W-:-:S13]  /*aa80*/  ELECT P6, URZ, PT ;  /* 0x00000000003f782f */ /* 0x000fda00038c0000 */
.L_x_316:
[----:B------:R-:W0:Y:S01]  /*aa90*/  LDC R4, c[0x0][0x28c] ;  /* 0x0000a300ff047b82 */ /* 0x000e220000000800 */
[----:B------:R-:W-:Y:S01]  /*aaa0*/  BSSY B1, `(.L_x_296) ;  /* 0x0000038000017945 */ /* 0x000fe20003800000 */
[----:B0-----:R-:W-:-:S13]  /*aab0*/  ISETP.LT.OR P6, PT, R4, 0x1, !P6 ;  /* 0x000000010400780c */ /* 0x001fda00077c1670 */
[----:B------:R-:W-:Y:S05]  /*aac0*/  @P6 BRA `(.L_x_297) ;  /* 0x0000000000d46947 */ /* 0x000fea0003800000 */
[----:B------:R-:W-:Y:S02]  /*aad0*/  IMAD R20, R20, 0x100, R11 ;  /* 0x0000010014147824 */ /* 0x000fe400078e020b */
[----:B------:R-:W-:Y:S02]  /*aae0*/  IMAD.SHL.U32 R21, R21, 0x80, RZ ;  /* 0x0000008015157824 */ /* 0x000fe400078e00ff */
[----:B------:R-:W-:Y:S02]  /*aaf0*/  IMAD.MOV.U32 R24, RZ, RZ, RZ ;  /* 0x000000ffff187224 */ /* 0x000fe400078e00ff */
[----:B------:R-:W-:Y:S02]  /*ab00*/  IMAD.MOV.U32 R4, RZ, RZ, R12 ;  /* 0x000000ffff047224 */ /* 0x000fe400078e000c */
[----:B------:R-:W-:Y:S02]  /*ab10*/  IMAD.MOV.U32 R5, RZ, RZ, R0 ;  /* 0x000000ffff057224 */ /* 0x000fe400078e0000 */
[----:B------:R-:W-:-:S07]  /*ab20*/  IMAD.MOV.U32 R7, RZ, RZ, R3 ;  /* 0x000000ffff077224 */ /* 0x000fce00078e0003 */
.L_x_300:
[----:B------:R-:W0:Y:S01]  /*ab30*/  S2R R15, SR_CgaCtaId ;  /* 0x00000000000f7919 */ /* 0x000e220000008800 */
[----:B------:R-:W-:Y:S02]  /*ab40*/  MOV R14, 0x400 ;  /* 0x00000400000e7802 */ /* 0x000fe40000000f00 */
[----:B------:R-:W-:Y:S02]  /*ab50*/  LOP3.LUT P1, RZ, R18, 0x7f, RZ, 0xc0, !PT ;  /* 0x0000007f12ff7812 */ /* 0x000fe4000782c0ff */
[----:B0-----:R-:W-:Y:S02]  /*ab60*/  LEA R22, R15, R14, 0x18 ;  /* 0x0000000e0f167211 */ /* 0x001fe400078ec0ff */
[----:B------:R-:W-:-:S09]  /*ab70*/  SHF.L.U32 R14, R5, 0x1f, RZ ;  /* 0x0000001f050e7819 */ /* 0x000fd200000006ff */
[----:B------:R-:W0:Y:S01]  /*ab80*/  @!P1 LDC R15, c[0x0][0x500] ;  /* 0x00014000ff0f9b82 */ /* 0x000e220000000800 */
[----:B------:R-:W-:-:S04]  /*ab90*/  IMAD R23, R7, 0x8, R22 ;  /* 0x0000000807177824 */ /* 0x000fc800078e0216 */
[----:B------:R-:W1:Y:S02]  /*aba0*/  SYNCS.PHASECHK.TRANS64.TRYWAIT P0, [R23+URZ+0x20], R14 ;  /* 0x0000200e170075a7 */ /* 0x000e64000800017f */
[----:B-1----:R-:W-:Y:S05]  /*abb0*/  @!P0 BRA `(.L_x_298) ;  /* 0x0000000c00788947 */ /* 0x002fea0003800000 */
.L_x_317:
[----:B-1----:R-:W-:Y:S01]  /*abc0*/  PRMT R14, R13, 0x9910, RZ ;  /* 0x000099100d0e7816 */ /* 0x002fe200000000ff */
[----:B0-----:R0:W-:Y:S03]  /*abd0*/  @!P1 SYNCS.ARRIVE.TRANS64 RZ, [R23+URZ], R15 ;  /* 0x0000000f17ff99a7 */ /* 0x0011e6000800003f */
[----:B------:R-:W-:-:S13]  /*abe0*/  ISETP.NE.AND P0, PT, R14, 0x2, PT ;  /* 0x000000020e00780c */ /* 0x000fda0003f05270 */
[----:B0-----:R-:W-:Y:S05]  /*abf0*/  @P0 BRA `(.L_x_299) ;  /* 0x0000000000040947 */ /* 0x001fea0003800000 */
[----:B------:R-:W-:Y:S01]  /*ac00*/  BPT.TRAP 0x1 ;  /* 0x000000040000795c */ /* 0x000fe20000300000 */
.L_x_299:
[----:B------:R-:W-:Y:S01]  /*ac10*/  IMAD.SHL.U32 R14, R7, 0x4000, RZ ;  /* 0x00004000070e7824 */ /* 0x000fe200078e00ff */
[----:B------:R-:W-:Y:S01]  /*ac20*/  R2UR UR9, R23 ;  /* 0x00000000170972ca */ /* 0x000fe200000e0000 */
[----:B------:R-:W-:Y:S01]  /*ac30*/  VIADD R4, R4, 0xffffffff ;  /* 0xffffffff04047836 */ /* 0x000fe20000000000 */
[----:B------:R-:W-:Y:S01]  /*ac40*/  R2UR UR11, R21 ;  /* 0x00000000150b72ca */ /* 0x000fe200000e0000 */
[----:B------:R-:W-:Y:S01]  /*ac50*/  UIADD3 UR4, UP0, UR22, 0xf0, URZ ;  /* 0x000000f016047890 */ /* 0x000fe2000ff1e03f */
[----:B------:R-:W-:Y:S01]  /*ac60*/  LOP3.LUT R15, R14, 0x2000, R9, 0xf8, !PT ;  /* 0x000020000e0f7812 */ /* 0x000fe200078ef809 */
[----:B------:R-:W-:Y:S01]  /*ac70*/  UIADD3 UR24, UP1, UR22, 0x1f0, URZ ;  /* 0x000001f016187890 */ /* 0x000fe2000ff3e03f */
[----:B------:R-:W-:Y:S01]  /*ac80*/  IADD3 R14, R22, 0x100, R14 ;  /* 0x00000100160e7810 */ /* 0x000fe20007ffe00e */
[----:B------:R-:W-:Y:S01]  /*ac90*/  UIADD3.X UR5, URZ, UR23, URZ, UP0, !UPT ;  /* 0x000000173f057290 */ /* 0x000fe200087fe43f */
[----:B------:R-:W-:Y:S01]  /*aca0*/  R2UR UR10, R24 ;  /* 0x00000000180a72ca */ /* 0x000fe200000e0000 */
[----:B------:R-:W-:Y:S01]  /*acb0*/  IMAD R15, R15, 0x2, R22 ;  /* 0x000000020f0f7824 */ /* 0x000fe200078e0216 */
[----:B------:R-:W-:Y:S01]  /*acc0*/  R2UR UR14, R14 ;  /* 0x000000000e0e72ca */ /* 0x000fe200000e0000 */
[----:B------:R-:W-:Y:S01]  /*acd0*/  VIADD R7, R7, 0x1 ;  /* 0x0000000107077836 */ /* 0x000fe20000000000 */
[----:B------:R-:W-:Y:S01]  /*ace0*/  R2UR UR12, R6 ;  /* 0x00000000060c72ca */ /* 0x000fe200000e0000 */
[----:B------:R-:W-:Y:S01]  /*acf0*/  UIADD3.X UR25, URZ, UR23, URZ, UP1, !UPT ;  /* 0x000000173f197290 */ /* 0x000fe20008ffe43f */
[----:B------:R-:W-:Y:S01]  /*ad00*/  R2UR UR8, R15 ;  /* 0x000000000f0872ca */ /* 0x000fe200000e0000 */
[----:B------:R-:W-:Y:S01]  /*ad10*/  UMOV UR6, 0x0 ;  /* 0x0000000000067882 */ /* 0x000fe20000000000 */
[----:B------:R-:W-:Y:S01]  /*ad20*/  R2UR UR19, R20 ;  /* 0x00000000141372ca */ /* 0x000fe200000e0000 */
[----:B------:R-:W-:Y:S01]  /*ad30*/  UMOV UR7, 0x10000000 ;  /* 0x1000000000077882 */ /* 0x000fe20000000000 */
[----:B------:R-:W-:Y:S01]  /*ad40*/  ISETP.GT.AND P1, PT, R4, 0x1, PT ;  /* 0x000000010400780c */ /* 0x000fe20003f24270 */
[----:B------:R-:W-:Y:S01]  /*ad50*/  UMOV UR26, 0x30000 ;  /* 0x00030000001a7882 */ /* 0x000fe20000000000 */
[----:B------:R-:W-:Y:S01]  /*ad60*/  ISETP.NE.AND P0, PT, R7, 0x4, PT ;  /* 0x000000040700780c */ /* 0x000fe20003f05270 */
[----:B------:R-:W-:-:S03]  /*ad70*/  VIADD R24, R24, 0x40 ;  /* 0x0000004018187836 */ /* 0x000fc60000000000 */
[----:B------:R-:W-:Y:S02]  /*ad80*/  SEL R14, RZ, 0x1, P0 ;  /* 0x00000001ff0e7807 */ /* 0x000fe40000000000 */
[----:B------:R-:W-:Y:S01]  /*ad90*/  SEL R7, R7, RZ, P0 ;  /* 0x000000ff07077207 */ /* 0x000fe20000000000 */
[----:B------:R-:W-:Y:S01]  /*ada0*/  UIADD3 UR15, UR8, 0x10100, URZ ;  /* 0x00010100080f7890 */ /* 0x000fe2000fffe03f */
[----:B------:R-:W-:Y:S02]  /*adb0*/  LOP3.LUT R5, R5, R14, RZ, 0x3c, !PT ;  /* 0x0000000e05057212 */ /* 0x000fe400078e3cff */
[----:B------:R-:W-:Y:S02]  /*adc0*/  UMOV UR8, UR14 ;  /* 0x0000000e00087c82 */ /* 0x000fe40008000000 */
[----:B------:R0:W-:Y:S02]  /*add0*/  UTMALDG.3D [UR8], [UR4], desc[UR6] ;  /* 0x00000608040075b4 */ /* 0x0001e40008011000 */
[----:B0-----:R-:W-:Y:S01]  /*ade0*/  UMOV UR8, UR15 ;  /* 0x0000000f00087c82 */ /* 0x001fe20008000000 */
[----:B------:R-:W-:-:S02]  /*adf0*/  UMOV UR11, UR19 ;  /* 0x00000013000b7c82 */ /* 0x000fc40008000000 */
[----:B------:R0:W-:Y:S02]  /*ae00*/  UTMALDG.3D.MULTICAST [UR8], [UR24], UR26, desc[UR6] ;  /* 0x00000608180073b4 */ /* 0x0001e4000801181a */
[----:B0-----:R-:W-:Y:S05]  /*ae10*/  @P1 BRA `(.L_x_300) ;  /* 0xfffffffc00441947 */ /* 0x001fea000383ffff */
.L_x_297:
[----:B------:R-:W-:Y:S05]  /*ae20*/  BSYNC B1 ;  /* 0x0000000000017941 */ /* 0x000fea0003800000 */
.L_x_296:
[----:B------:R-:W-:Y:S01]  /*ae30*/  LOP3.LUT P1, RZ, R10, 0xff, RZ, 0xc0, !PT ;  /* 0x000000ff0aff7812 */ /* 0x000fe2000782c0ff */
[----:B------:R-:W-:Y:S01]  /*ae40*/  IMAD.IADD R3, R8, 0x1, R3 ;  /* 0x0000000108037824 */ /* 0x000fe200078e0203 */
[----:B------:R-:W-:Y:S01]  /*ae50*/  IADD3 R16, P2, R16, UR20, RZ ;  /* 0x0000001410107c10 */ /* 0x000fe2000ff5e0ff */
[----:B------:R-:W-:Y:S01]  /*ae60*/  ULDC.64 UR4, c[0x0][0x650] ;  /* 0x0001940000047ab9 */ /* 0x000fe20000000a00 */
[----:B------:R-:W-:Y:S01]  /*ae70*/  BSSY B1, `(.L_x_301) ;  /* 0x000006d000017945 */ /* 0x000fe20003800000 */
[----:B------:R-:W-:Y:S01]  /*ae80*/  IMAD.MOV.U32 R21, RZ, RZ, -0x1 ;  /* 0xffffffffff157424 */ /* 0x000fe200078e00ff */
[----:B------:R-:W-:Y:S01]  /*ae90*/  ISETP.GT.U32.AND P0, PT, R3, 0x3, PT ;  /* 0x000000030300780c */ /* 0x000fe20003f04070 */
[----:B------:R-:W-:Y:S01]  /*aea0*/  IMAD.MOV.U32 R20, RZ, RZ, -0x1 ;  /* 0xffffffffff147424 */ /* 0x000fe200078e00ff */
[----:B------:R-:W-:Y:S02]  /*aeb0*/  SHF.R.U32.HI R4, RZ, 0x2, R3 ;  /* 0x00000002ff047819 */ /* 0x000fe40000011603 */
[----:B------:R-:W-:-:S02]  /*aec0*/  ISETP.LT.U32.AND P0, PT, R8, 0x4, P0 ;  /* 0x000000040800780c */ /* 0x000fc40000701070 */
[----:B------:R-:W-:Y:S01]  /*aed0*/  IADD3.X R17, R17, UR13, RZ, P2, !PT ;  /* 0x0000000d11117c10 */ /* 0x000fe200097fe4ff */
[----:B------:R-:W0:Y:S01]  /*aee0*/  @P1 S2R R6, SR_CgaCtaId ;  /* 0x0000000000061919 */ /* 0x000e220000008800 */
[----:B------:R-:W-:Y:S02]  /*aef0*/  @P1 MOV R5, 0x400 ;  /* 0x0000040000051802 */ /* 0x000fe40000000f00 */
[----:B------:R-:W-:Y:S02]  /*af00*/  ISETP.GE.U32.AND P2, PT, R16, UR4, PT ;  /* 0x0000000410007c0c */ /* 0x000fe4000bf46070 */
[----:B------:R-:W-:Y:S02]  /*af10*/  LOP3.LUT R4, R4, 0x1, RZ, 0xc0, !PT ;  /* 0x0000000104047812 */ /* 0x000fe400078ec0ff */
[----:B------:R-:W-:Y:S02]  /*af20*/  LOP3.LUT R3, R3, 0x3, RZ, 0xc0, !PT ;  /* 0x0000000303037812 */ /* 0x000fe400078ec0ff */
[----:B------:R-:W-:-:S02]  /*af30*/  PRMT R10, RZ, 0x7610, R10 ;  /* 0x00007610ff0a7816 */ /* 0x000fc4000000000a */
[----:B0-----:R-:W-:Y:S01]  /*af40*/  @P1 LEA R5, R6, R5, 0x18 ;  /* 0x0000000506051211 */ /* 0x001fe200078ec0ff */
[----:B------:R-:W-:-:S03]  /*af50*/  IMAD.MOV.U32 R6, RZ, RZ, -0x1 ;  /* 0xffffffffff067424 */ /* 0x000fc600078e00ff */
[----:B------:R0:W-:Y:S01]  /*af60*/  @P1 SYNCS.ARRIVE.TRANS64.A1T0 RZ, [R5+URZ+0x58], RZ ;  /* 0x000058ff05ff19a7 */ /* 0x0001e2000810003f */
[----:B------:R-:W-:-:S04]  /*af70*/  ISETP.NE.U32.AND P1, PT, R4, 0x1, PT ;  /* 0x000000010400780c */ /* 0x000fc80003f25070 */
[----:B------:R-:W-:Y:S02]  /*af80*/  ISETP.GT.U32.AND P1, PT, R8, 0x3, !P1 ;  /* 0x000000030800780c */ /* 0x000fe40004f24070 */
[----:B0-----:R-:W-:Y:S02]  /*af90*/  SEL R5, RZ, 0x1, !P0 ;  /* 0x00000001ff057807 */ /* 0x001fe40004000000 */
[----:B------:R-:W-:Y:S02]  /*afa0*/  ISETP.GE.U32.AND.EX P0, PT, R17, UR5, PT, P2 ;  /* 0x0000000511007c0c */ /* 0x000fe4000bf06120 */
[----:B------:R-:W-:-:S04]  /*afb0*/  SEL R4, RZ, 0x1, !P1 ;  /* 0x00000001ff047807 */ /* 0x000fc80004800000 */
[----:B------:R-:W-:Y:S02]  /*afc0*/  LOP3.LUT R0, R4, R0, R5, 0x96, !PT ;  /* 0x0000000004007212 */ /* 0x000fe400078e9605 */
[----:B------:R-:W-:-:S05]  /*afd0*/  PRMT R4, RZ, 0x7610, R4 ;  /* 0x00007610ff047816 */ /* 0x000fca0000000004 */
[----:B------:R-:W-:Y:S05]  /*afe0*/  @P0 BRA `(.L_x_302) ;  /* 0x0000000400540947 */ /* 0x000fea0003800000 */
[----:B------:R-:W0:Y:S01]  /*aff0*/  S2R R15, SR_CTAID.X ;  /* 0x00000000000f7919 */ /* 0x000e220000002500 */
[----:B------:R-:W-:Y:S01]  /*b000*/  ULDC.64 UR4, c[0x0][0x628] ;  /* 0x00018a0000047ab9 */ /* 0x000fe20000000a00 */
[----:B------:R-:W-:Y:S01]  /*b010*/  ULDC UR7, c[0x0][0x630] ;  /* 0x00018c0000077ab9 */ /* 0x000fe20000000800 */
[----:B------:R-:W-:Y:S01]  /*b020*/  ISETP.NE.U32.AND P0, PT, RZ, UR4, PT ;  /* 0x00000004ff007c0c */ /* 0x000fe2000bf05070 */
[----:B------:R-:W1:Y:S01]  /*b030*/  S2R R20, SR_CTAID.Y ;  /* 0x0000000000147919 */ /* 0x000e620000002600 */
[----:B------:R-:W-:Y:S01]  /*b040*/  ULDC UR8, c[0x0][0x150] ;  /* 0x0000540000087ab9 */ /* 0x000fe20000000800 */
[----:B------:R-:W-:Y:S01]  /*b050*/  IMAD.MOV.U32 R4, RZ, RZ, R16 ;  /* 0x000000ffff047224 */ /* 0x000fe200078e0010 */
[----:B------:R-:W-:Y:S01]  /*b060*/  ISETP.NE.AND.EX P0, PT, RZ, UR5, PT, P0 ;  /* 0x00000005ff007c0c */ /* 0x000fe2000bf05300 */
[----:B------:R-:W-:Y:S01]  /*b070*/  IMAD.MOV.U32 R5, RZ, RZ, R17 ;  /* 0x000000ffff057224 */ /* 0x000fe200078e0011 */
[----:B0-----:R-:W-:-:S11]  /*b080*/  I2FP.F32.U32 R22, R15 ;  /* 0x0000000f00167245 */ /* 0x001fd60000201000 */
[----:B------:R-:W-:Y:S05]  /*b090*/  @!P0 BRA `(.L_x_303) ;  /* 0x0000000000288947 */ /* 0x000fea0003800000 */
[----:B------:R-:W-:Y:S02]  /*b0a0*/  ULDC UR6, c[0x0][0x634] ;  /* 0x00018d0000067ab9 */ /* 0x000fe40000000800 */
[----:B------:R-:W-:-:S05]  /*b0b0*/  IADD3 R5, P0, R16, UR6, RZ ;  /* 0x0000000610057c10 */ /* 0x000fca000ff1e0ff */
[----:B------:R-:W-:-:S04]  /*b0c0*/  IMAD.X R21, RZ, RZ, R17, P0 ;  /* 0x000000ffff157224 */ /* 0x000fc800000e0611 */
[----:B------:R-:W-:-:S04]  /*b0d0*/  IMAD.WIDE.U32 R6, R21, UR4, RZ ;  /* 0x0000000415067c25 */ /* 0x000fc8000f8e00ff */
[----:B------:R-:W-:-:S04]  /*b0e0*/  IMAD.WIDE.U32 R6, P0, R5, UR5, R6 ;  /* 0x0000000505067c25 */ /* 0x000fc8000f800006 */
[----:B------:R-:W-:-:S04]  /*b0f0*/  IMAD.WIDE.U32 R4, R5, UR4, RZ ;  /* 0x0000000405047c25 */ /* 0x000fc8000f8e00ff */
[----:B------:R-:W-:Y:S01]  /*b100*/  IMAD.MOV.U32 R4, RZ, RZ, R7 ;  /* 0x000000ffff047224 */ /* 0x000fe200078e0007 */
[----:B------:R-:W-:Y:S01]  /*b110*/  IADD3 RZ, P1, R5, R6, RZ ;  /* 0x0000000605ff7210 */ /* 0x000fe20007f3e0ff */
[----:B------:R-:W-:-:S04]  /*b120*/  IMAD.X R5, RZ, RZ, RZ, P0 ;  /* 0x000000ffff057224 */ /* 0x000fc800000e06ff */
[----:B------:R-:W-:-:S08]  /*b130*/  IMAD.WIDE.U32.X R4, R21, UR5, R4, P1 ;  /* 0x0000000515047c25 */ /* 0x000fd000088e0404 */
.L_x_303:
[--C-:B------:R-:W-:Y:S01]  /*b140*/  SHF.R.U64 R14, R4, UR7, R5.reuse ;  /* 0x00000007040e7c19 */ /* 0x100fe20008001205 */
[----:B------:R-:W-:Y:S01]  /*b150*/  FMUL R22, R22, UR8 ;  /* 0x0000000816167c20 */ /* 0x000fe20008400000 */
[----:B------:R-:W-:Y:S01]  /*b160*/  SHF.R.U32.HI R4, RZ, UR7, R5 ;  /* 0x00000007ff047c19 */ /* 0x000fe20008011605 */
[----:B------:R-:W0:Y:S01]  /*b170*/  LDC R6, c[0x0][0x144] ;  /* 0x00005100ff067b82 */ /* 0x000e220000000800 */
[----:B------:R-:W-:Y:S01]  /*b180*/  IADD3 R5, P0, RZ, -R14, RZ ;  /* 0x8000000eff057210 */ /* 0x000fe20007f1e0ff */
[----:B------:R-:W-:Y:S01]  /*b190*/  ULDC UR6, c[0x0][0x154] ;  /* 0x0000550000067ab9 */ /* 0x000fe20000000800 */
[----:B-1----:R-:W-:Y:S01]  /*b1a0*/  I2FP.F32.U32 R7, R20 ;  /* 0x0000001400077245 */ /* 0x002fe20000201000 */
[----:B------:R-:W1:Y:S01]  /*b1b0*/  F2I.U32.TRUNC.NTZ R22, R22 ;  /* 0x0000001600167305 */ /* 0x000e62000020f000 */
[----:B------:R-:W-:Y:S01]  /*b1c0*/  ULDC.64 UR4, c[0x0][0x620] ;  /* 0x0001880000047ab9 */ /* 0x000fe20000000a00 */
[----:B------:R-:W-:Y:S01]  /*b1d0*/  IMAD.X R4, RZ, RZ, ~R4, P0 ;  /* 0x000000ffff047224 */ /* 0x000fe200000e0e04 */
[----:B------:R-:W-:Y:S01]  /*b1e0*/  ISETP.NE.AND P2, PT, R2, 0x1, PT ;  /* 0x000000010200780c */ /* 0x000fe20003f45270 */
[----:B------:R-:W-:Y:S01]  /*b1f0*/  FMUL R23, R7, UR6 ;  /* 0x0000000607177c20 */ /* 0x000fe20008400000 */
[----:B------:R-:W2:Y:S01]  /*b200*/  LDC R25, c[0x0][0x148] ;  /* 0x00005200ff197b82 */ /* 0x000ea20000000800 */
[----:B------:R-:W-:Y:S01]  /*b210*/  IMAD R4, R4, UR4, RZ ;  /* 0x0000000404047c24 */ /* 0x000fe2000f8e02ff */
[----:B------:R-:W-:-:S02]  /*b220*/  ULDC.64 UR6, c[0x0][0x640] ;  /* 0x0001900000067ab9 */ /* 0x000fc40000000a00 */
[----:B------:R-:W-:Y:S01]  /*b230*/  ISETP.NE.U32.AND P0, PT, RZ, UR6, PT ;  /* 0x00000006ff007c0c */ /* 0x000fe2000bf05070 */
[----:B------:R-:W3:Y:S01]  /*b240*/  F2I.U32.TRUNC.NTZ R23, R23 ;  /* 0x0000001700177305 */ /* 0x000ee2000020f000 */
[C---:B------:R-:W-:Y:S02]  /*b250*/  IMAD R7, R5.reuse, UR5, R4 ;  /* 0x0000000505077c24 */ /* 0x040fe4000f8e0204 */
[----:B------:R-:W-:Y:S01]  /*b260*/  IMAD.WIDE.U32 R4, R5, UR4, R16 ;  /* 0x0000000405047c25 */ /* 0x000fe2000f8e0010 */
[----:B------:R-:W-:Y:S01]  /*b270*/  ULDC UR4, c[0x0][0x618] ;  /* 0x0001860000047ab9 */ /* 0x000fe20000000800 */
[----:B------:R-:W-:Y:S02]  /*b280*/  ISETP.NE.AND.EX P0, PT, RZ, UR7, PT, P0 ;  /* 0x00000007ff007c0c */ /* 0x000fe4000bf05300 */
[----:B------:R-:W-:Y:S02]  /*b290*/  IMAD.IADD R5, R5, 0x1, R7 ;  /* 0x0000000105057824 */ /* 0x000fe400078e0207 */
[----:B-1----:R-:W-:-:S03]  /*b2a0*/  IMAD.MOV R22, RZ, RZ, -R22 ;  /* 0x000000ffff167224 */ /* 0x002fc600078e0a16 */
[----:B------:R-:W-:Y:S01]  /*b2b0*/  SHF.R.U64 R21, R4, UR4, R5 ;  /* 0x0000000404157c19 */ /* 0x000fe20008001205 */
[----:B0-----:R-:W-:Y:S01]  /*b2c0*/  IMAD R15, R6, R22, R15 ;  /* 0x00000016060f7224 */ /* 0x001fe200078e020f */
[----:B------:R-:W-:Y:S01]  /*b2d0*/  SHF.R.U32.HI R4, RZ, UR4, R5 ;  /* 0x00000004ff047c19 */ /* 0x000fe20008011605 */
[----:B------:R-:W-:Y:S01]  /*b2e0*/  ULDC UR4, c[0x0][0x608] ;  /* 0x0001820000047ab9 */ /* 0x000fe20000000800 */
[----:B---3--:R-:W-:Y:S02]  /*b2f0*/  IMAD.MOV R6, RZ, RZ, -R23 ;  /* 0x000000ffff067224 */ /* 0x008fe400078e0a17 */
[--C-:B------:R-:W-:Y:S02]  /*b300*/  SHF.R.U64 R22, R21, UR4, R4.reuse ;  /* 0x0000000415167c19 */ /* 0x100fe40008001204 */
[----:B------:R-:W-:Y:S01]  /*b310*/  SHF.R.U32.HI R5, RZ, UR4, R4 ;  /* 0x00000004ff057c19 */ /* 0x000fe20008011604 */
[----:B------:R-:W-:Y:S01]  /*b320*/  ULDC UR4, c[0x0][0x658] ;  /* 0x0001960000047ab9 */ /* 0x000fe20000000800 */
[----:B--2---:R-:W-:-:S02]  /*b330*/  @P2 IMAD R15, R25, R6, R20 ;  /* 0x00000006190f2224 */ /* 0x004fc400078e0214 */
[--C-:B------:R-:W-:Y:S02]  /*b340*/  SHF.R.U64 R20, R22, UR4, R5.reuse ;  /* 0x0000000416147c19 */ /* 0x100fe40008001205 */
[----:B------:R-:W-:-:S03]  /*b350*/  SHF.R.U32.HI R23, RZ, UR4, R5 ;  /* 0x00000004ff177c19 */ /* 0x000fc60008011605 */
[----:B------:R-:W-:Y:S02]  /*b360*/  IMAD.MOV.U32 R6, RZ, RZ, R20 ;  /* 0x000000ffff067224 */ /* 0x000fe400078e0014 */
[----:B------:R-:W-:Y:S01]  /*b370*/  IMAD.MOV.U32 R5, RZ, RZ, R23 ;  /* 0x000000ffff057224 */ /* 0x000fe200078e0017 */
[----:B------:R-:W-:Y:S06]  /*b380*/  @!P0 BRA `(.L_x_304) ;  /* 0x00000000002c8947 */ /* 0x000fec0003800000 */
        /* <DEDUP_REMOVED lines=9> */
[----:B------:R-:W-:-:S04]  /*b420*/  IMAD.WIDE.U32.X R4, R23, UR7, R4, P1 ;  /* 0x0000000717047c25 */ /* 0x000fc800088e0404 */
[----:B------:R-:W-:-:S07]  /*b430*/  IMAD.MOV.U32 R6, RZ, RZ, R4 ;  /* 0x000000ffff067224 */ /* 0x000fce00078e0004 */
.L_x_304:
[----:B------:R-:W-:Y:S01]  /*b440*/  ULDC UR4, c[0x0][0x648] ;  /* 0x0001920000047ab9 */ /* 0x000fe20000000800 */
[----:B------:R-:W-:Y:S01]  /*b450*/  LOP3.LUT R4, R22, UR17, RZ, 0xc0, !PT ;  /* 0x0000001116047c12 */ /* 0x000fe2000f8ec0ff */
[----:B------:R-:W-:Y:S01]  /*b460*/  ULDC UR5, c[0x0][0x610] ;  /* 0x0001840000057ab9 */ /* 0x000fe20000000800 */
[----:B------:R-:W-:Y:S01]  /*b470*/  SHF.R.U64 R5, R6, UR4, R5 ;  /* 0x0000000406057c19 */ /* 0x000fe20008001205 */
[----:B------:R-:W-:Y:S01]  /*b480*/  ULDC UR4, c[0x0][0x638] ;  /* 0x00018e0000047ab9 */ /* 0x000fe20000000800 */
[----:B------:R-:W-:-:S03]  /*b490*/  LOP3.LUT R21, R21, UR16, RZ, 0xc0, !PT ;  /* 0x0000001015157c12 */ /* 0x000fc6000f8ec0ff */
[----:B------:R-:W-:Y:S02]  /*b4a0*/  IMAD.MOV R7, RZ, RZ, -R5 ;  /* 0x000000ffff077224 */ /* 0x000fe400078e0a05 */
[----:B------:R-:W-:Y:S02]  /*b4b0*/  IMAD R4, R5, UR18, R4 ;  /* 0x0000001205047c24 */ /* 0x000fe4000f8e0204 */
[----:B------:R-:W-:Y:S01]  /*b4c0*/  IMAD R20, R7, UR4, R20 ;  /* 0x0000000407147c24 */ /* 0x000fe2000f8e0214 */
[----:B------:R-:W-:Y:S01]  /*b4d0*/  ULDC UR4, c[0x0][0x600] ;  /* 0x0001800000047ab9 */ /* 0x000fe20000000800 */
[----:B------:R-:W-:Y:S02]  /*b4e0*/  IMAD R15, R4, UR5, R15 ;  /* 0x00000005040f7c24 */ /* 0x000fe4000f8e020f */
[----:B------:R-:W-:Y:S02]  /*b4f0*/  IMAD R6, R20, UR4, R21 ;  /* 0x0000000414067c24 */ /* 0x000fe4000f8e0215 */
[----:B------:R-:W-:-:S03]  /*b500*/  IMAD.MOV.U32 R4, RZ, RZ, 0x1 ;  /* 0x00000001ff047424 */ /* 0x000fc600078e00ff */
[----:B------:R-:W-:Y:S02]  /*b510*/  SEL R20, R6, R15, !P2 ;  /* 0x0000000f06147207 */ /* 0x000fe40005000000 */
[----:B------:R-:W-:Y:S01]  /*b520*/  SEL R21, R15, R6, !P2 ;  /* 0x000000060f157207 */ /* 0x000fe20005000000 */
[----:B------:R-:W-:-:S07]  /*b530*/  IMAD.MOV.U32 R6, RZ, RZ, R14 ;  /* 0x000000ffff067224 */ /* 0x000fce00078e000e */
.L_x_302:
[----:B------:R-:W-:Y:S05]  /*b540*/  BSYNC B1 ;  /* 0x0000000000017941 */ /* 0x000fea0003800000 */
.L_x_301:
[----:B------:R-:W-:-:S13]  /*b550*/  LOP3.LUT P0, RZ, R4, 0xff, RZ, 0xc0, !PT ;  /* 0x000000ff04ff7812 */ /* 0x000fda000780c0ff */
[----:B------:R-:W-:Y:S05]  /*b560*/  @P0 BRA `(.L_x_305) ;  /* 0xfffffff4003c0947 */ /* 0x000fea000383ffff */
[----:B------:R-:W-:Y:S05]  /*b570*/  BSYNC B0 ;  /* 0x0000000000007941 */ /* 0x000fea0003800000 */
.L_x_294:
[----:B------:R-:W-:-:S03]  /*b580*/  UMOV UR4, 0xffffffff ;  /* 0xffffffff00047882 */ /* 0x000fc60000000000 */
[----:B------:R-:W-:Y:S05]  /*b590*/  BRA.DIV UR4, `(.L_x_306) ;  /* 0x0000000604147947 */ /* 0x000fea000b800000 */
[----:B------:R-:W-:-:S13]  /*b5a0*/  ELECT P6, URZ, PT ;  /* 0x00000000003f782f */ /* 0x000fda00038c0000 */
.L_x_320:
[----:B------:R-:W-:Y:S04]  /*b5b0*/  BSSY B0, `(.L_x_307) ;  /* 0x000002b000007945 */ /* 0x000fe80003800000 */
[----:B------:R-:W-:Y:S05]  /*b5c0*/  @!P6 BRA `(.L_x_308) ;  /* 0x0000000000a4e947 */ /* 0x000fea0003800000 */
[----:B------:R-:W-:-:S04]  /*b5d0*/  LOP3.LUT R19, R19, 0x2, RZ, 0xfc, !PT ;  /* 0x0000000213137812 */ /* 0x000fc800078efcff */
[----:B------:R-:W-:-:S13]  /*b5e0*/  ISETP.NE.AND P0, PT, R19, 0x3, PT ;  /* 0x000000031300780c */ /* 0x000fda0003f05270 */
[----:B------:R-:W-:Y:S05]  /*b5f0*/  @!P0 BRA `(.L_x_309) ;  /* 0x0000000000048947 */ /* 0x000fea0003800000 */
[----:B------:R-:W-:Y:S01]  /*b600*/  BPT.TRAP 0x1 ;  /* 0x000000040000795c */ /* 0x000fe20000300000 */
.L_x_309:
[----:B------:R-:W0:Y:S01]  /*b610*/  S2R R5, SR_CgaCtaId ;  /* 0x0000000000057919 */ /* 0x000e220000008800 */
[----:B------:R-:W-:Y:S02]  /*b620*/  MOV R2, 0x400 ;  /* 0x0000040000027802 */ /* 0x000fe40000000f00 */
[----:B------:R-:W-:Y:S02]  /*b630*/  SHF.L.U32 R4, R0, 0x1f, RZ ;  /* 0x0000001f00047819 */ /* 0x000fe400000006ff */
[----:B0-----:R-:W-:-:S05]  /*b640*/  LEA R2, R5, R2, 0x18 ;  /* 0x0000000205027211 */ /* 0x001fca00078ec0ff */
[----:B------:R-:W-:-:S04]  /*b650*/  VIADD R2, R2, 0x20 ;  /* 0x0000002002027836 */ /* 0x000fc80000000000 */
[C---:B------:R-:W-:Y:S02]  /*b660*/  IMAD R7, R3.reuse, 0x8, R2 ;  /* 0x0000000803077824 */ /* 0x040fe400078e0202 */
[----:B------:R-:W-:Y:S02]  /*b670*/  VIADD R3, R3, 0x1 ;  /* 0x0000000103037836 */ /* 0x000fe40000000000 */
[----:B------:R-:W0:Y:S03]  /*b680*/  SYNCS.PHASECHK.TRANS64.TRYWAIT P0, [R7+URZ], R4 ;  /* 0x00000004070075a7 */ /* 0x000e26000800017f */
[----:B------:R-:W-:-:S04]  /*b690*/  ISETP.NE.AND P1, PT, R3, 0x4, PT ;  /* 0x000000040300780c */ /* 0x000fc80003f25270 */
[----:B------:R-:W-:Y:S02]  /*b6a0*/  SEL R5, RZ, 0x1, P1 ;  /* 0x00000001ff057807 */ /* 0x000fe40000800000 */
[----:B------:R-:W-:Y:S02]  /*b6b0*/  SEL R3, R3, RZ, P1 ;  /* 0x000000ff03037207 */ /* 0x000fe40000800000 */
[----:B------:R-:W-:-:S03]  /*b6c0*/  LOP3.LUT R6, R0, R5, RZ, 0x3c, !PT ;  /* 0x0000000500067212 */ /* 0x000fc600078e3cff */
[----:B------:R-:W-:Y:S01]  /*b6d0*/  IMAD R8, R3, 0x8, R2 ;  /* 0x0000000803087824 */ /* 0x000fe200078e0202 */
[----:B------:R-:W-:Y:S01]  /*b6e0*/  SHF.L.U32 R5, R6, 0x1f, RZ ;  /* 0x0000001f06057819 */ /* 0x000fe200000006ff */
[----:B0-----:R-:W-:Y:S06]  /*b6f0*/  @!P0 BRA `(.L_x_310) ;  /* 0x0000000000dc8947 */ /* 0x001fec0003800000 */
.L_x_321:
[----:B------:R-:W1:Y:S01]  /*b700*/  SYNCS.PHASECHK.TRANS64.TRYWAIT P0, [R8+URZ], R5 ;  /* 0x00000005080075a7 */ /* 0x000e62000800017f */
[----:B------:R-:W-:-:S05]  /*b710*/  VIADD R0, R3, 0x1 ;  /* 0x0000000103007836 */ /* 0x000fca0000000000 */
[----:B------:R-:W-:-:S04]  /*b720*/  ISETP.NE.AND P1, PT, R0, 0x4, PT ;  /* 0x000000040000780c */ /* 0x000fc80003f25270 */
[----:B------:R-:W-:Y:S02]  /*b730*/  SEL R3, RZ, 0x1, P1 ;  /* 0x00000001ff037807 */ /* 0x000fe40000800000 */
[----:B0-----:R-:W-:Y:S02]  /*b740*/  SEL R7, R0, RZ, P1 ;  /* 0x000000ff00077207 */ /* 0x001fe40000800000 */
[----:B------:R-:W-:-:S03]  /*b750*/  LOP3.LUT R9, R6, R3, RZ, 0x3c, !PT ;  /* 0x0000000306097212 */ /* 0x000fc600078e3cff */
[----:B------:R-:W-:Y:S01]  /*b760*/  IMAD R11, R7, 0x8, R2 ;  /* 0x00000008070b7824 */ /* 0x000fe200078e0202 */
[----:B------:R-:W-:Y:S01]  /*b770*/  SHF.L.U32 R6, R9, 0x1f, RZ ;  /* 0x0000001f09067819 */ /* 0x000fe200000006ff */
[----:B-1----:R-:W-:Y:S06]  /*b780*/  @!P0 BRA `(.L_x_311) ;  /* 0x0000000000cc8947 */ /* 0x002fec0003800000 */
.L_x_322:
[----:B------:R-:W1:Y:S01]  /*b790*/  SYNCS.PHASECHK.TRANS64.TRYWAIT P0, [R11+URZ], R6 ;  /* 0x000000060b0075a7 */ /* 0x000e62000800017f */
[----:B------:R-:W-:-:S05]  /*b7a0*/  VIADD R0, R7, 0x1 ;  /* 0x0000000107007836 */ /* 0x000fca0000000000 */
[----:B------:R-:W-:-:S04]  /*b7b0*/  ISETP.NE.AND P1, PT, R0, 0x4, PT ;  /* 0x000000040000780c */ /* 0x000fc80003f25270 */
[----:B------:R-:W-:Y:S02]  /*b7c0*/  SEL R4, RZ, 0x1, P1 ;  /* 0x00000001ff047807 */ /* 0x000fe40000800000 */
[----:B------:R-:W-:Y:S02]  /*b7d0*/  SEL R3, R0, RZ, P1 ;  /* 0x000000ff00037207 */ /* 0x000fe40000800000 */
[----:B------:R-:W-:Y:S01]  /*b7e0*/  LOP3.LUT R0, R9, R4, RZ, 0x3c, !PT ;  /* 0x0000000409007212 */ /* 0x000fe200078e3cff */
[----:B-1----:R-:W-:Y:S06]  /*b7f0*/  @!P0 BRA `(.L_x_312) ;  /* 0x0000000000c48947 */ /* 0x002fec0003800000 */
.L_x_323:
[----:B------:R-:W-:Y:S01]  /*b800*/  IMAD R3, R3, 0x8, R2 ;  /* 0x0000000803037824 */ /* 0x000fe200078e0202 */
[----:B------:R-:W-:-:S07]  /*b810*/  SHF.L.U32 R0, R0, 0x1f, RZ ;  /* 0x0000001f00007819 */ /* 0x000fce00000006ff */
.L_x_313:
[----:B--2---:R2:W3:Y:S02]  /*b820*/  SYNCS.PHASECHK.TRANS64.TRYWAIT P0, [R3+URZ], R0 ;  /* 0x00000000030075a7 */ /* 0x0044e4000800017f */
[----:B---3--:R-:W-:Y:S05]  /*b830*/  @!P0 NANOSLEEP.SYNCS 0x989680 ;  /* 0x009896800000895d */ /* 0x008fea0003900000 */
[----:B------:R-:W3:Y:S02]  /*b840*/  @!P0 SYNCS.PHASECHK.TRANS64 P0, [R3+URZ], R0 ;  /* 0x00000000030085a7 */ /* 0x000ee4000800007f */
[----:B---3--:R-:W-:Y:S05]  /*b850*/  @!P0 BRA `(.L_x_313) ;  /* 0xfffffffc00f08947 */ /* 0x008fea000383ffff */
.L_x_308:
[----:B------:R-:W-:Y:S05]  /*b860*/  BSYNC B0 ;  /* 0x0000000000007941 */ /* 0x000fea0003800000 */
.L_x_307:
[----:B------:R-:W-:Y:S05]  /*b870*/  EXIT ;  /* 0x000000000000794d */ /* 0x000fea0003800000 */
.L_x_21:
[----:B---3--:R3:W4:Y:S02]  /*b880*/  SYNCS.PHASECHK.TRANS64.TRYWAIT P1, [R3+URZ], R0 ;  /* 0x00000000030075a7 */ /* 0x008724000802017f */
[----:B----4-:R-:W-:Y:S05]  /*b890*/  @!P1 NANOSLEEP.SYNCS 0x989680 ;  /* 0x009896800000995d */ /* 0x010fea0003900000 */
[----:B------:R-:W4:Y:S02]  /*b8a0*/  @!P1 SYNCS.PHASECHK.TRANS64 P1, [R3+URZ], R0 ;  /* 0x00000000030095a7 */ /* 0x000f24000802007f */
[----:B----4-:R-:W-:Y:S05]  /*b8b0*/  @!P1 BRA `(.L_x_21) ;  /* 0xfffffffc00f09947 */ /* 0x010fea000383ffff */
[----:B------:R-:W-:Y:S05]  /*b8c0*/  BRA `(.L_x_20) ;  /* 0xffffff5c00147947 */ /* 0x000fea000383ffff */
.L_x_26:
[----:B-1----:R1:W2:Y:S02]  /*b8d0*/  SYNCS.PHASECHK.TRANS64.TRYWAIT P1, [R5+URZ], R4 ;  /* 0x00000004050075a7 */ /* 0x0022a4000802017f */
[----:B--2---:R-:W-:Y:S05]  /*b8e0*/  @!P1 NANOSLEEP.SYNCS 0x989680 ;  /* 0x009896800000995d */ /* 0x004fea0003900000 */
[----:B------:R-:W2:Y:S02]  /*b8f0*/  @!P1 SYNCS.PHASECHK.TRANS64 P1, [R5+URZ], R4 ;  /* 0x00000004050095a7 */ /* 0x000ea4000802007f */
[----:B--2---:R-:W-:Y:S05]  /*b900*/  @!P1 BRA `(.L_x_26) ;  /* 0xfffffffc00f09947 */ /* 0x004fea000383ffff */
[----:B------:R-:W-:Y:S05]  /*b910*/  BRA `(.L_x_25) ;  /* 0xffffff6000107947 */ /* 0x000fea000383ffff */
.L_x_295:
[----:B------:R-:W-:Y:S01]  /*b920*/  BSSY B1, `(.L_x_314) ;  /* 0x0000006000017945 */ /* 0x000fe20003800000 */
[----:B------:R-:W-:-:S07]  /*b930*/  IMAD.MOV.U32 R15, RZ, RZ, -0x1 ;  /* 0xffffffffff0f7424 */ /* 0x000fce00078e00ff */
[----:B------:R-:W-:Y:S05]  /*b940*/  WARPSYNC.COLLECTIVE R15, `(.L_x_315) ;  /* 0x000000000f0c7348 */ /* 0x000fea0003c00000 */
[----:B------:R-:W-:Y:S02]  /*b950*/  ELECT P6, UR62, PT ;  /* 0x00000000003e782f */ /* 0x000fe400038c0000 */
[----:B------:R-:W-:Y:S01]  /*b960*/  MOV R14, UR62 ;  /* 0x0000003e000e7c02 */ /* 0x000fe20008000f00 */
[----:B------:R-:W-:Y:S10]  /*b970*/  ENDCOLLECTIVE ;  /* 0x000000000000791b */ /* 0x000ff40003800000 */
.L_x_315:
[----:B------:R-:W-:Y:S05]  /*b980*/  BSYNC B1 ;  /* 0x0000000000017941 */ /* 0x000fea0003800000 */
.L_x_314:
[----:B------:R-:W-:Y:S05]  /*b990*/  BRA `(.L_x_316) ;  /* 0xfffffff0003c7947 */ /* 0x000fea000383ffff */
.L_x_298:
[----:B-1----:R1:W2:Y:S02]  /*b9a0*/  SYNCS.PHASECHK.TRANS64.TRYWAIT P0, [R23+URZ+0x20], R14 ;  /* 0x0000200e170075a7 */ /* 0x0022a4000800017f */
[----:B--2---:R-:W-:Y:S05]  /*b9b0*/  @!P0 NANOSLEEP.SYNCS 0x989680 ;  /* 0x009896800000895d */ /* 0x004fea0003900000 */
[----:B------:R-:W2:Y:S02]  /*b9c0*/  @!P0 SYNCS.PHASECHK.TRANS64 P0, [R23+URZ+0x20], R14 ;  /* 0x0000200e170085a7 */ /* 0x000ea4000800007f */
[----:B--2---:R-:W-:Y:S05]  /*b9d0*/  @!P0 BRA `(.L_x_298) ;  /* 0xfffffffc00f08947 */ /* 0x004fea000383ffff */
[----:B------:R-:W-:Y:S05]  /*b9e0*/  BRA `(.L_x_317) ;  /* 0xfffffff000747947 */ /* 0x000fea000383ffff */
.L_x_306:
[----:B------:R-:W-:Y:S01]  /*b9f0*/  BSSY B0, `(.L_x_318) ;  /* 0x0000006000007945 */ /* 0x000fe20003800000 */
[----:B------:R-:W-:-:S07]  /*ba00*/  IMAD.MOV.U32 R15, RZ, RZ, -0x1 ;  /* 0xffffffffff0f7424 */ /* 0x000fce00078e00ff */
[----:B------:R-:W-:Y:S05]  /*ba10*/  WARPSYNC.COLLECTIVE R15, `(.L_x_319) ;  /* 0x000000000f0c7348 */ /* 0x000fea0003c00000 */
[----:B------:R-:W-:Y:S02]  /*ba20*/  ELECT P6, UR62, PT ;  /* 0x00000000003e782f */ /* 0x000fe400038c0000 */
[----:B------:R-:W-:Y:S01]  /*ba30*/  MOV R14, UR62 ;  /* 0x0000003e000e7c02 */ /* 0x000fe20008000f00 */
[----:B------:R-:W-:Y:S10]  /*ba40*/  ENDCOLLECTIVE ;  /* 0x000000000000791b */ /* 0x000ff40003800000 */
.L_x_319:
[----:B------:R-:W-:Y:S05]  /*ba50*/  BSYNC B0 ;  /* 0x0000000000007941 */ /* 0x000fea0003800000 */
.L_x_318:
[----:B------:R-:W-:Y:S05]  /*ba60*/  BRA `(.L_x_320) ;  /* 0xfffffff800d07947 */ /* 0x000fea000383ffff */
.L_x_310:
[----:B0-----:R0:W1:Y:S02]  /*ba70*/  SYNCS.PHASECHK.TRANS64.TRYWAIT P0, [R7+URZ], R4 ;  /* 0x00000004070075a7 */ /* 0x001064000800017f */
[----:B-1----:R-:W-:Y:S05]  /*ba80*/  @!P0 NANOSLEEP.SYNCS 0x989680 ;  /* 0x009896800000895d */ /* 0x002fea0003900000 */
[----:B------:R-:W1:Y:S02]  /*ba90*/  @!P0 SYNCS.PHASECHK.TRANS64 P0, [R7+URZ], R4 ;  /* 0x00000004070085a7 */ /* 0x000e64000800007f */
[----:B-1----:R-:W-:Y:S05]  /*baa0*/  @!P0 BRA `(.L_x_310) ;  /* 0xfffffffc00f08947 */ /* 0x002fea000383ffff */
[----:B------:R-:W-:Y:S05]  /*bab0*/  BRA `(.L_x_321) ;  /* 0xfffffffc00107947 */ /* 0x000fea000383ffff */
.L_x_311:
[----:B0-----:R0:W1:Y:S02]  /*bac0*/  SYNCS.PHASECHK.TRANS64.TRYWAIT P0, [R8+URZ], R5 ;  /* 0x00000005080075a7 */ /* 0x001064000800017f */
[----:B-1----:R-:W-:Y:S05]  /*bad0*/  @!P0 NANOSLEEP.SYNCS 0x989680 ;  /* 0x009896800000895d */ /* 0x002fea0003900000 */
[----:B------:R-:W1:Y:S02]  /*bae0*/  @!P0 SYNCS.PHASECHK.TRANS64 P0, [R8+URZ], R5 ;  /* 0x00000005080085a7 */ /* 0x000e64000800007f */
[----:B-1----:R-:W-:Y:S05]  /*baf0*/  @!P0 BRA `(.L_x_311) ;  /* 0xfffffffc00f08947 */ /* 0x002fea000383ffff */
[----:B------:R-:W-:Y:S05]  /*bb00*/  BRA `(.L_x_322) ;  /* 0xfffffffc00207947 */ /* 0x000fea000383ffff */
.L_x_312:
[----:B-1----:R1:W2:Y:S02]  /*bb10*/  SYNCS.PHASECHK.TRANS64.TRYWAIT P0, [R11+URZ], R6 ;  /* 0x000000060b0075a7 */ /* 0x0022a4000800017f */
[----:B--2---:R-:W-:Y:S05]  /*bb20*/  @!P0 NANOSLEEP.SYNCS 0x989680 ;  /* 0x009896800000895d */ /* 0x004fea0003900000 */
[----:B------:R-:W2:Y:S02]  /*bb30*/  @!P0 SYNCS.PHASECHK.TRANS64 P0, [R11+URZ], R6 ;  /* 0x000000060b0085a7 */ /* 0x000ea4000800007f */
[----:B--2---:R-:W-:Y:S05]  /*bb40*/  @!P0 BRA `(.L_x_312) ;  /* 0xfffffffc00f08947 */ /* 0x004fea000383ffff */
[----:B------:R-:W-:Y:S05]  /*bb50*/  BRA `(.L_x_323) ;  /* 0xfffffffc00287947 */ /* 0x000fea000383ffff */
.L_x_324:
[----:B------:R-:W-:-:S00]  /*bb60*/  BRA `(.L_x_324) ;  /* 0xfffffffc00fc7947 */ /* 0x000fc0000383ffff */
[----:B------:R-:W-:-:S00]  /*bb70*/  NOP ;  /* 0x0000000000007918 */ /* 0x000fc00000000000 */
        /* <DEDUP_REMOVED lines=8> */
.L_x_325:


//--------------------- .nv.global.init           --------------------------
	.section	.nv.global.init,"aw",@progbits
.nv.global.init:
	.type		$str$22,@object
	.size		$str$22,($str$23 - $str$22)
$str$22:
        /*0000*/ 	.byte	0x6b, 0x5f, 0x74, 0x69, 0x6c, 0x65, 0x5f, 0x63, 0x6f, 0x75, 0x6e, 0x74, 0x20, 0x3e, 0x3d, 0x20
        /*0010*/ 	.byte	0x31, 0x00
	.type		$str$23,@object
	.size		$str$23,(__unnamed_1 - $str$23)
$str$23:
        /*0012*/ 	.byte	0x2f, 0x74, 0x6d, 0x70, 0x2f, 0x63, 0x75, 0x74, 0x6c, 0x61, 0x73, 0x73, 0x5f, 0x73, 0x77, 0x65
        /*0022*/ 	.byte	0x65, 0x70, 0x5f, 0x73, 0x72, 0x63, 0x2f, 0x69, 0x6e, 0x63, 0x6c, 0x75, 0x64, 0x65, 0x2f, 0x63
        /*0032*/ 	.byte	0x75, 0x74, 0x6c, 0x61, 0x73, 0x73, 0x2f, 0x67, 0x65, 0x6d, 0x6d, 0x2f, 0x63, 0x6f, 0x6c, 0x6c
        /*0042*/ 	.byte	0x65, 0x63, 0x74, 0x69, 0x76, 0x65, 0x2f, 0x73, 0x6d, 0x39, 0x30, 0x5f, 0x6d, 0x6d, 0x61, 0x5f
        /*0052*/ 	.byte	0x74, 0x6d, 0x61, 0x5f, 0x67, 0x6d, 0x6d, 0x61, 0x5f, 0x73, 0x73, 0x5f, 0x77, 0x61, 0x72, 0x70
        /*0062*/ 	.byte	0x73, 0x70, 0x65, 0x63, 0x69, 0x61, 0x6c, 0x69, 0x7a, 0x65, 0x64, 0x2e, 0x68, 0x70, 0x70, 0x00
	.type		__unnamed_1,@object
	.size		__unnamed_1,(.L_0 - __unnamed_1)
__unnamed_1:
        /*0072*/ 	.byte	0x76, 0x6f, 0x69, 0x64, 0x20, 0x63, 0x75, 0x74, 0x6c, 0x61, 0x73, 0x73, 0x3a, 0x3a, 0x67, 0x65
        /* <DEDUP_REMOVED lines=180> */
        /*0bc2*/ 	.byte	0x74, 0x69, 0x74, 0x79, 0x5d, 0x00
.L_0:


//--------------------- .nv.shared._ZN7cutlass13device_kernelINS_4gemm6kernel13GemmUniversalIN4cute5tupleIJiiiiEEENS1_10collective13CollectiveMmaINS1_34MainloopSm90TmaGmmaWarpSpecializedILi4ENS5_IJNS4_1CILi2EEENSA_ILi1EEESC_EEENS1_35KernelTmaWarpSpecializedCooperativeEEENS5_IJNSA_ILi128EEENSA_ILi256EEENSA_ILi64EEEEEENS_6half_tENS5_IJlSC_lEEESK_SL_NS4_8TiledMMAINS4_8MMA_AtomIJNS4_4SM904GMMA26MMA_64x256x16_F32F16F16_SSILNSP_5MajorE0ELSR_0ELNSP_7ScaleInE1ELSS_1EEEEEENS4_6LayoutISD_NS5_IJSC_NSA_ILi0EEESW_EEEEENS5_IJNS4_10UnderscoreESZ_SZ_EEEEENS4_13SM90_TMA_LOADENS4_14ComposedLayoutINS4_7SwizzleILi3ELi4ELi3EEENS4_18smem_ptr_flag_bitsILi16EEENSV_INS5_IJNSA_ILi8EEESI_EEENS5_IJSI_SC_EEEEEEEvNS4_8identityENS4_23SM90_TMA_LOAD_MULTICASTES1C_vS1D_EENS_8epilogue10collective6detail29Sm90TmaWarpSpecializedAdapterINS1H_15DefaultEpilogueISK_SL_SL_NS1G_6thread17LinearCombinationISK_Li1EffLNS1L_9ScaleType4KindE0ELNS_15FloatRoundStyleE2ESK_EENS1_15EpilogueDefaultEEEEEvvEEEEvNT_6ParamsE --------------------------
	.section	.nv.shared._ZN7cutlass13device_kernelINS_4gemm6kernel13GemmUniversalIN4cute5tupleIJiiiiEEENS1_10collective13CollectiveMmaINS1_34MainloopSm90TmaGmmaWarpSpecializedILi4ENS5_IJNS4_1CILi2EEENSA_ILi1EEESC_EEENS1_35KernelTmaWarpSpecializedCooperativeEEENS5_IJNSA_ILi128EEENSA_ILi256EEENSA_ILi64EEEEEENS_6half_tENS5_IJlSC_lEEESK_SL_NS4_8TiledMMAINS4_8MMA_AtomIJNS4_4SM904GMMA26MMA_64x256x16_F32F16F16_SSILNSP_5MajorE0ELSR_0ELNSP_7ScaleInE1ELSS_1EEEEEENS4_6LayoutISD_NS5_IJSC_NSA_ILi0EEESW_EEEEENS5_IJNS4_10UnderscoreESZ_SZ_EEEEENS4_13SM90_TMA_LOADENS4_14ComposedLayoutINS4_7SwizzleILi3ELi4ELi3EEENS4_18smem_ptr_flag_bitsILi16EEENSV_INS5_IJNSA_ILi8EEESI_EEENS5_IJSI_SC_EEEEEEEvNS4_8identityENS4_23SM90_TMA_LOAD_MULTICASTES1C_vS1D_EENS_8epilogue10collective6detail29Sm90TmaWarpSpecializedAdapterINS1H_15DefaultEpilogueISK_SL_SL_NS1G_6thread17LinearCombinationISK_Li1EffLNS1L_9ScaleType4KindE0ELNS_15FloatRoundStyleE2ESK_EENS1_15EpilogueDefaultEEEEEvvEEEEvNT_6ParamsE,"aw",@nobits
	.sectionflags	@""
	.align	16
	.zero		1024


//--------------------- .nv.shared.reserved.0     --------------------------
	.section	.nv.shared.reserved.0,"aw",@nobits
	.weak		__nv_reservedSMEM_offset_0_alias
	.size		__nv_reservedSMEM_offset_0_alias, 0, 0
	.other		__nv_reservedSMEM_offset_0_alias,@"STO_CUDA_RESERVED_SHARED STV_DEFAULT"
__nv_reservedSMEM_offset_0_alias:
	.zero		0


//--------------------- .nv.global                --------------------------
	.section	.nv.global,"aw",@nobits
.nv.global:
	.type		_ZN40_INTERNAL_cd8e9a21_4_k_cu_dfbdabb8_259344cute1_E,@object
	.size		_ZN40_INTERNAL_cd8e9a21_4_k_cu_dfbdabb8_259344cute1_E,(_ZN40_INTERNAL_cd8e9a21_4_k_cu_dfbdabb8_259344cuda3std3__45__cpo6cbeginE - _ZN40_INTERNAL_cd8e9a21_4_k_cu_dfbdabb8_259344cute1_E)
_ZN40_INTERNAL_cd8e9a21_4_k_cu_dfbdabb8_259344cute1_E:
	.zero		1
	.type		_ZN40_INTERNAL_cd8e9a21_4_k_cu_dfbdabb8_259344cuda3std3__45__cpo6cbeginE,@object
	.size		_ZN40_INTERNAL_cd8e9a21_4_k_cu_dfbdabb8_259344cuda3std3__45__cpo6cbeginE,(_ZN40_INTERNAL_cd8e9a21_4_k_cu_dfbdabb8_259344cuda3std3__48in_placeE - _ZN40_INTERNAL_cd8e9a21_4_k_cu_dfbdabb8_259344cuda3std3__45__cpo6cbeginE)
_ZN40_INTERNAL_cd8e9a21_4_k_cu_dfbdabb8_259344cuda3std3__45__cpo6cbeginE:
	.zero		1
	.type		_ZN40_INTERNAL_cd8e9a21_4_k_cu_dfbdabb8_259344cuda3std3__48in_placeE,@object
	.size		_ZN40_INTERNAL_cd8e9a21_4_k_cu_dfbdabb8_259344cuda3std3__48in_placeE,(_ZN40_INTERNAL_cd8e9a21_4_k_cu_dfbdabb8_259344cuda3std6ranges3__45__cpo9iter_moveE - _ZN40_INTERNAL_cd8e9a21_4_k_cu_dfbdabb8_259344cuda3std3__48in_placeE)
_ZN40_INTERNAL_cd8e9a21_4_k_cu_dfbdabb8_259344cuda3std3__48in_placeE:
	.zero		1
	.type		_ZN40_INTERNAL_cd8e9a21_4_k_cu_dfbdabb8_259344cuda3std6ranges3__45__cpo9iter_moveE,@object
	.size		_ZN40_INTERNAL_cd8e9a21_4_k_cu_dfbdabb8_259344cuda3std6ranges3__45__cpo9iter_moveE,(_ZN40_INTERNAL_cd8e9a21_4_k_cu_dfbdabb8_259344cuda3std3__45__cpo5beginE - _ZN40_INTERNAL_cd8e9a21_4_k_cu_dfbdabb8_259344cuda3std6ranges3__45__cpo9iter_moveE)
_ZN40_INTERNAL_cd8e9a21_4_k_cu_dfbdabb8_259344cuda3std6ranges3__45__cpo9iter_moveE:
	.zero		1
	.type		_ZN40_INTERNAL_cd8e9a21_4_k_cu_dfbdabb8_259344cuda3std3__45__cpo5beginE,@object
	.size		_ZN40_INTERNAL_cd8e9a21_4_k_cu_dfbdabb8_259344cuda3std3__45__cpo5beginE,(_ZN40_INTERNAL_cd8e9a21_4_k_cu_dfbdabb8_259344cuda3std3__442_GLOBAL__N__cd8e9a21_4_k_cu_dfbdabb8_259346ignoreE - _ZN40_INTERNAL_cd8e9a21_4_k_cu_dfbdabb8_259344cuda3std3__45__cpo5beginE)
_ZN40_INTERNAL_cd8e9a21_4_k_cu_dfbdabb8_259344cuda3std3__45__cpo5beginE:
	.zero		1
	.type		_ZN40_INTERNAL_cd8e9a21_4_k_cu_dfbdabb8_259344cuda3std3__442_GLOBAL__N__cd8e9a21_4_k_cu_dfbdabb8_259346ignoreE,@object
	.size		_ZN40_INTERNAL_cd8e9a21_4_k_cu_dfbdabb8_259344cuda3std3__442_GLOBAL__N__cd8e9a21_4_k_cu_dfbdabb8_259346ignoreE,(_ZN40_INTERNAL_cd8e9a21_4_k_cu_dfbdabb8_259344cute7productE - _ZN40_INTERNAL_cd8e9a21_4_k_cu_dfbdabb8_259344cuda3std3__442_GLOBAL__N__cd8e9a21_4_k_cu_dfbdabb8_259346ignoreE)
_ZN40_INTERNAL_cd8e9a21_4_k_cu_dfbdabb8_259344cuda3std3__442_GLOBAL__N__cd8e9a21_4_k_cu_dfbdabb8_259346ignoreE:
	.zero		1
	.type		_ZN40_INTERNAL_cd8e9a21_4_k_cu_dfbdabb8_259344cute7productE,@object
	.size		_ZN40_INTERNAL_cd8e9a21_4_k_cu_dfbdabb8_259344cute7productE,(_ZN40_INTERNAL_cd8e9a21_4_k_cu_dfbdabb8_259344cuda3std3__45__cpo3endE - _ZN40_INTERNAL_cd8e9a21_4_k_cu_dfbdabb8_259344cute7productE)
_ZN40_INTERNAL_cd8e9a21_4_k_cu_dfbdabb8_259344cute7productE:
	.zero		1
	.type		_ZN40_INTERNAL_cd8e9a21_4_k_cu_dfbdabb8_259344cuda3std3__45__cpo3endE,@object
	.size		_ZN40_INTERNAL_cd8e9a21_4_k_cu_dfbdabb8_259344cuda3std3__45__cpo3endE,(_ZN40_INTERNAL_cd8e9a21_4_k_cu_dfbdabb8_259344cuda3std3__419piecewise_constructE - _ZN40_INTERNAL_cd8e9a21_4_k_cu_dfbdabb8_259344cuda3std3__45__cpo3endE)
_ZN40_INTERNAL_cd8e9a21_4_k_cu_dfbdabb8_259344cuda3std3__45__cpo3endE:
	.zero		1
	.type		_ZN40_INTERNAL_cd8e9a21_4_k_cu_dfbdabb8_259344cuda3std3__419piecewise_constructE,@object
	.size		_ZN40_INTERNAL_cd8e9a21_4_k_cu_dfbdabb8_259344cuda3std3__419piecewise_constructE,(_ZN40_INTERNAL_cd8e9a21_4_k_cu_dfbdabb8_259344cuda3std3__45__cpo4cendE - _ZN40_INTERNAL_cd8e9a21_4_k_cu_dfbdabb8_259344cuda3std3__419piecewise_constructE)
_ZN40_INTERNAL_cd8e9a21_4_k_cu_dfbdabb8_259344cuda3std3__419piecewise_constructE:
	.zero		1
	.type		_ZN40_INTERNAL_cd8e9a21_4_k_cu_dfbdabb8_259344cuda3std3__45__cpo4cendE,@object
	.size		_ZN40_INTERNAL_cd8e9a21_4_k_cu_dfbdabb8_259344cuda3std3__45__cpo4cendE,(_ZN40_INTERNAL_cd8e9a21_4_k_cu_dfbdabb8_259344cuda3std6ranges3__45__cpo4swapE - _ZN40_INTERNAL_cd8e9a21_4_k_cu_dfbdabb8_259344cuda3std3__45__cpo4cendE)
_ZN40_INTERNAL_cd8e9a21_4_k_cu_dfbdabb8_259344cuda3std3__45__cpo4cendE:
	.zero		1
	.type		_ZN40_INTERNAL_cd8e9a21_4_k_cu_dfbdabb8_259344cuda3std6ranges3__45__cpo4swapE,@object
	.size		_ZN40_INTERNAL_cd8e9a21_4_k_cu_dfbdabb8_259344cuda3std6ranges3__45__cpo4swapE,(.L_8 - _ZN40_INTERNAL_cd8e9a21_4_k_cu_dfbdabb8_259344cuda3std6ranges3__45__cpo4swapE)
_ZN40_INTERNAL_cd8e9a21_4_k_cu_dfbdabb8_259344cuda3std6ranges3__45__cpo4swapE:
	.zero		1
.L_8:


//--------------------- .nv.constant0._ZN7cutlass13device_kernelINS_4gemm6kernel13GemmUniversalIN4cute5tupleIJiiiiEEENS1_10collective13CollectiveMmaINS1_34MainloopSm90TmaGmmaWarpSpecializedILi4ENS5_IJNS4_1CILi2EEENSA_ILi1EEESC_EEENS1_35KernelTmaWarpSpecializedCooperativeEEENS5_IJNSA_ILi128EEENSA_ILi256EEENSA_ILi64EEEEEENS_6half_tENS5_IJlSC_lEEESK_SL_NS4_8TiledMMAINS4_8MMA_AtomIJNS4_4SM904GMMA26MMA_64x256x16_F32F16F16_SSILNSP_5MajorE0ELSR_0ELNSP_7ScaleInE1ELSS_1EEEEEENS4_6LayoutISD_NS5_IJSC_NSA_ILi0EEESW_EEEEENS5_IJNS4_10UnderscoreESZ_SZ_EEEEENS4_13SM90_TMA_LOADENS4_14ComposedLayoutINS4_7SwizzleILi3ELi4ELi3EEENS4_18smem_ptr_flag_bitsILi16EEENSV_INS5_IJNSA_ILi8EEESI_EEENS5_IJSI_SC_EEEEEEEvNS4_8identityENS4_23SM90_TMA_LOAD_MULTICASTES1C_vS1D_EENS_8epilogue10collective6detail29Sm90TmaWarpSpecializedAdapterINS1H_15DefaultEpilogueISK_SL_SL_NS1G_6thread17LinearCombinationISK_Li1EffLNS1L_9ScaleType4KindE0ELNS_15FloatRoundStyleE2ESK_EENS1_15EpilogueDefaultEEEEEvvEEEEvNT_6ParamsE --------------------------
	.section	.nv.constant0._ZN7cutlass13device_kernelINS_4gemm6kernel13GemmUniversalIN4cute5tupleIJiiiiEEENS1_10collective13CollectiveMmaINS1_34MainloopSm90TmaGmmaWarpSpecializedILi4ENS5_IJNS4_1CILi2EEENSA_ILi1EEESC_EEENS1_35KernelTmaWarpSpecializedCooperativeEEENS5_IJNSA_ILi128EEENSA_ILi256EEENSA_ILi64EEEEEENS_6half_tENS5_IJlSC_lEEESK_SL_NS4_8TiledMMAINS4_8MMA_AtomIJNS4_4SM904GMMA26MMA_64x256x16_F32F16F16_SSILNSP_5MajorE0ELSR_0ELNSP_7ScaleInE1ELSS_1EEEEEENS4_6LayoutISD_NS5_IJSC_NSA_ILi0EEESW_EEEEENS5_IJNS4_10UnderscoreESZ_SZ_EEEEENS4_13SM90_TMA_LOADENS4_14ComposedLayoutINS4_7SwizzleILi3ELi4ELi3EEENS4_18smem_ptr_flag_bitsILi16EEENSV_INS5_IJNSA_ILi8EEESI_EEENS5_IJSI_SC_EEEEEEEvNS4_8identityENS4_23SM90_TMA_LOAD_MULTICASTES1C_vS1D_EENS_8epilogue10collective6detail29Sm90TmaWarpSpecializedAdapterINS1H_15DefaultEpilogueISK_SL_SL_NS1G_6thread17LinearCombinationISK_Li1EffLNS1L_9ScaleType4KindE0ELNS_15FloatRoundStyleE2ESK_EENS1_15EpilogueDefaultEEEEEvvEEEEvNT_6ParamsE,"a",@progbits
	.sectionflags	@""
	.align	4
.nv.constant0._ZN7cutlass13device_kernelINS_4gemm6kernel13GemmUniversalIN4cute5tupleIJiiiiEEENS1_10collective13CollectiveMmaINS1_34MainloopSm90TmaGmmaWarpSpecializedILi4ENS5_IJNS4_1CILi2EEENSA_ILi1EEESC_EEENS1_35KernelTmaWarpSpecializedCooperativeEEENS5_IJNSA_ILi128EEENSA_ILi256EEENSA_ILi64EEEEEENS_6half_tENS5_IJlSC_lEEESK_SL_NS4_8TiledMMAINS4_8MMA_AtomIJNS4_4SM904GMMA26MMA_64x256x16_F32F16F16_SSILNSP_5MajorE0ELSR_0ELNSP_7ScaleInE1ELSS_1EEEEEENS4_6LayoutISD_NS5_IJSC_NSA_ILi0EEESW_EEEEENS5_IJNS4_10UnderscoreESZ_SZ_EEEEENS4_13SM90_TMA_LOADENS4_14ComposedLayoutINS4_7SwizzleILi3ELi4ELi3EEENS4_18smem_ptr_flag_bitsILi16EEENSV_INS5_IJNSA_ILi8EEESI_EEENS5_IJSI_SC_EEEEEEEvNS4_8identityENS4_23SM90_TMA_LOAD_MULTICASTES1C_vS1D_EENS_8epilogue10collective6detail29Sm90TmaWarpSpecializedAdapterINS1H_15DefaultEpilogueISK_SL_SL_NS1G_6thread17LinearCombinationISK_Li1EffLNS1L_9ScaleType4KindE0ELNS_15FloatRoundStyleE2ESK_EENS1_15EpilogueDefaultEEEEEvvEEEEvNT_6ParamsE:
	.zero		1664


//--------------------- SYMBOLS --------------------------

	.type		.nv.reservedSmem.offset0,@object
	.size		.nv.reservedSmem.offset0,0x4
	.type		__assertfail,@function
